	.target	sm_90a

	.elftype	@"ET_EXEC"


//--------------------- .note.nv.tkinfo           --------------------------
	.section	.note.nv.tkinfo,"",@"SHT_NOTE"
	.sectionflags	@"SHF_NOTE_NV_TKINFO"
	.tkinfo
        /*0018*/ 	.word	0x00000002
        /*0030*/ 	.string	""
        /*0030*/ 	.string	"ptxas"
        /*0030*/ 	.string	"Cuda compilation tools, release 13.0, V13.0.88"
        /*0030*/ 	.string	"Build cuda_13.0.r13.0/compiler.36424714_0"
        /*0030*/ 	.string	"-arch sm_90a -m 64 "



//--------------------- .note.nv.cuinfo           --------------------------
	.section	.note.nv.cuinfo,"",@"SHT_NOTE"
	.sectionflags	@"SHF_NOTE_NV_CUINFO"
        /*0018*/ 	.short	0x0002
        /*001a*/ 	.short	0x005a
        /*001c*/ 	.short	0x0082
	.zero		2


//--------------------- .nv.info                  --------------------------
	.section	.nv.info,"",@"SHT_CUDA_INFO"
	.align	4


	//----- nvinfo : EIATTR_REGCOUNT
	.align		4
        /*0000*/ 	.byte	0x04, 0x2f
        /*0002*/ 	.short	(.L_12 - .L_11)
	.align		4
.L_11:
        /*0004*/ 	.word	index@(_ZN7cutlass13device_kernelINS_4gemm6kernel13GemmUniversalIN4cute5tupleIJiiiiEEENS1_10collective13CollectiveMmaINS1_37MainloopSm90TmaGmmaWarpSpecializedFP8ILi3ENS5_IJNS4_1CILi2EEENSA_ILi1EEESC_EEENS1_35KernelTmaWarpSpecializedCooperativeEEENS5_IJNSA_ILi192EEENSA_ILi64EEENSA_ILi256EEEEEENS_12float_e4m3_tENS5_IJlSC_lEEESK_SL_NS4_8TiledMMAINS4_8MMA_AtomIJNS4_4SM904GMMA30MMA_64x64x32_F32E4M3E4M3_SS_TNILNSP_7ScaleInE1ELSR_1EEEEEENS4_6LayoutISD_NS5_IJSC_NSA_ILi0EEESV_EEEEENS5_IJNS4_10UnderscoreESY_SY_EEEEENS4_13SM90_TMA_LOADENS4_14ComposedLayoutINS4_7SwizzleILi3ELi4ELi3EEENS4_18smem_ptr_flag_bitsILi8EEENSU_INS5_IJNSA_ILi8EEENSA_ILi128EEEEEENS5_IJS18_SC_EEEEEEEvNS4_8identityENS4_23SM90_TMA_LOAD_MULTICASTES1C_vS1D_EENS_8epilogue10collective6detail29Sm90TmaWarpSpecializedAdapterINS1H_15DefaultEpilogueISK_SL_SL_NS1G_6thread17LinearCombinationISK_Li1EffLNS1L_9ScaleType4KindE0ELNS_15FloatRoundStyleE2ESK_EENS1_15EpilogueDefaultEEEEEvvEEEEvNT_6ParamsE)
        /*0008*/ 	.word	0x000000a8


	//----- nvinfo : EIATTR_FRAME_SIZE
	.align		4
.L_12:
        /*000c*/ 	.byte	0x04, 0x11
        /*000e*/ 	.short	(.L_14 - .L_13)
	.align		4
.L_13:
        /*0010*/ 	.word	index@(_ZN7cutlass13device_kernelINS_4gemm6kernel13GemmUniversalIN4cute5tupleIJiiiiEEENS1_10collective13CollectiveMmaINS1_37MainloopSm90TmaGmmaWarpSpecializedFP8ILi3ENS5_IJNS4_1CILi2EEENSA_ILi1EEESC_EEENS1_35KernelTmaWarpSpecializedCooperativeEEENS5_IJNSA_ILi192EEENSA_ILi64EEENSA_ILi256EEEEEENS_12float_e4m3_tENS5_IJlSC_lEEESK_SL_NS4_8TiledMMAINS4_8MMA_AtomIJNS4_4SM904GMMA30MMA_64x64x32_F32E4M3E4M3_SS_TNILNSP_7ScaleInE1ELSR_1EEEEEENS4_6LayoutISD_NS5_IJSC_NSA_ILi0EEESV_EEEEENS5_IJNS4_10UnderscoreESY_SY_EEEEENS4_13SM90_TMA_LOADENS4_14ComposedLayoutINS4_7SwizzleILi3ELi4ELi3EEENS4_18smem_ptr_flag_bitsILi8EEENSU_INS5_IJNSA_ILi8EEENSA_ILi128EEEEEENS5_IJS18_SC_EEEEEEEvNS4_8identityENS4_23SM90_TMA_LOAD_MULTICASTES1C_vS1D_EENS_8epilogue10collective6detail29Sm90TmaWarpSpecializedAdapterINS1H_15DefaultEpilogueISK_SL_SL_NS1G_6thread17LinearCombinationISK_Li1EffLNS1L_9ScaleType4KindE0ELNS_15FloatRoundStyleE2ESK_EENS1_15EpilogueDefaultEEEEEvvEEEEvNT_6ParamsE)
        /*0014*/ 	.word	0x00000000


	//----- nvinfo : EIATTR_MIN_STACK_SIZE
	.align		4
.L_14:
        /*0018*/ 	.byte	0x04, 0x12
        /*001a*/ 	.short	(.L_16 - .L_15)
	.align		4
.L_15:
        /*001c*/ 	.word	index@(_ZN7cutlass13device_kernelINS_4gemm6kernel13GemmUniversalIN4cute5tupleIJiiiiEEENS1_10collective13CollectiveMmaINS1_37MainloopSm90TmaGmmaWarpSpecializedFP8ILi3ENS5_IJNS4_1CILi2EEENSA_ILi1EEESC_EEENS1_35KernelTmaWarpSpecializedCooperativeEEENS5_IJNSA_ILi192EEENSA_ILi64EEENSA_ILi256EEEEEENS_12float_e4m3_tENS5_IJlSC_lEEESK_SL_NS4_8TiledMMAINS4_8MMA_AtomIJNS4_4SM904GMMA30MMA_64x64x32_F32E4M3E4M3_SS_TNILNSP_7ScaleInE1ELSR_1EEEEEENS4_6LayoutISD_NS5_IJSC_NSA_ILi0EEESV_EEEEENS5_IJNS4_10UnderscoreESY_SY_EEEEENS4_13SM90_TMA_LOADENS4_14ComposedLayoutINS4_7SwizzleILi3ELi4ELi3EEENS4_18smem_ptr_flag_bitsILi8EEENSU_INS5_IJNSA_ILi8EEENSA_ILi128EEEEEENS5_IJS18_SC_EEEEEEEvNS4_8identityENS4_23SM90_TMA_LOAD_MULTICASTES1C_vS1D_EENS_8epilogue10collective6detail29Sm90TmaWarpSpecializedAdapterINS1H_15DefaultEpilogueISK_SL_SL_NS1G_6thread17LinearCombinationISK_Li1EffLNS1L_9ScaleType4KindE0ELNS_15FloatRoundStyleE2ESK_EENS1_15EpilogueDefaultEEEEEvvEEEEvNT_6ParamsE)
        /*0020*/ 	.word	0x00000000
.L_16:


//--------------------- .nv.compat                --------------------------
	.section	.nv.compat,"",@"SHT_CUDA_COMPAT_INFO"
	.align	4
        /*0000*/ 	.byte	0x02, 0x09, 0x01, 0x00, 0x02, 0x02, 0x04, 0x00, 0x02, 0x05, 0x05, 0x00, 0x03, 0x07, 0x01, 0x01
        /*0010*/ 	.byte	0x02, 0x03, 0x01, 0x00, 0x02, 0x06, 0x01, 0x00, 0x04, 0x0b, 0x08, 0x00, 0x00, 0x00, 0x00, 0x00
        /*0020*/ 	.byte	0x00, 0x00, 0x00, 0x00


//--------------------- .nv.info._ZN7cutlass13device_kernelINS_4gemm6kernel13GemmUniversalIN4cute5tupleIJiiiiEEENS1_10collective13CollectiveMmaINS1_37MainloopSm90TmaGmmaWarpSpecializedFP8ILi3ENS5_IJNS4_1CILi2EEENSA_ILi1EEESC_EEENS1_35KernelTmaWarpSpecializedCooperativeEEENS5_IJNSA_ILi192EEENSA_ILi64EEENSA_ILi256EEEEEENS_12float_e4m3_tENS5_IJlSC_lEEESK_SL_NS4_8TiledMMAINS4_8MMA_AtomIJNS4_4SM904GMMA30MMA_64x64x32_F32E4M3E4M3_SS_TNILNSP_7ScaleInE1ELSR_1EEEEEENS4_6LayoutISD_NS5_IJSC_NSA_ILi0EEESV_EEEEENS5_IJNS4_10UnderscoreESY_SY_EEEEENS4_13SM90_TMA_LOADENS4_14ComposedLayoutINS4_7SwizzleILi3ELi4ELi3EEENS4_18smem_ptr_flag_bitsILi8EEENSU_INS5_IJNSA_ILi8EEENSA_ILi128EEEEEENS5_IJS18_SC_EEEEEEEvNS4_8identityENS4_23SM90_TMA_LOAD_MULTICASTES1C_vS1D_EENS_8epilogue10collective6detail29Sm90TmaWarpSpecializedAdapterINS1H_15DefaultEpilogueISK_SL_SL_NS1G_6thread17LinearCombinationISK_Li1EffLNS1L_9ScaleType4KindE0ELNS_15FloatRoundStyleE2ESK_EENS1_15EpilogueDefaultEEEEEvvEEEEvNT_6ParamsE --------------------------
	.section	.nv.info._ZN7cutlass13device_kernelINS_4gemm6kernel13GemmUniversalIN4cute5tupleIJiiiiEEENS1_10collective13CollectiveMmaINS1_37MainloopSm90TmaGmmaWarpSpecializedFP8ILi3ENS5_IJNS4_1CILi2EEENSA_ILi1EEESC_EEENS1_35KernelTmaWarpSpecializedCooperativeEEENS5_IJNSA_ILi192EEENSA_ILi64EEENSA_ILi256EEEEEENS_12float_e4m3_tENS5_IJlSC_lEEESK_SL_NS4_8TiledMMAINS4_8MMA_AtomIJNS4_4SM904GMMA30MMA_64x64x32_F32E4M3E4M3_SS_TNILNSP_7ScaleInE1ELSR_1EEEEEENS4_6LayoutISD_NS5_IJSC_NSA_ILi0EEESV_EEEEENS5_IJNS4_10UnderscoreESY_SY_EEEEENS4_13SM90_TMA_LOADENS4_14ComposedLayoutINS4_7SwizzleILi3ELi4ELi3EEENS4_18smem_ptr_flag_bitsILi8EEENSU_INS5_IJNSA_ILi8EEENSA_ILi128EEEEEENS5_IJS18_SC_EEEEEEEvNS4_8identityENS4_23SM90_TMA_LOAD_MULTICASTES1C_vS1D_EENS_8epilogue10collective6detail29Sm90TmaWarpSpecializedAdapterINS1H_15DefaultEpilogueISK_SL_SL_NS1G_6thread17LinearCombinationISK_Li1EffLNS1L_9ScaleType4KindE0ELNS_15FloatRoundStyleE2ESK_EENS1_15EpilogueDefaultEEEEEvvEEEEvNT_6ParamsE,"",@"SHT_CUDA_INFO"
	.sectionflags	@""
	.align	4


	//----- nvinfo : EIATTR_CUDA_API_VERSION
	.align		4
        /*0000*/ 	.byte	0x04, 0x37
        /*0002*/ 	.short	(.L_18 - .L_17)
.L_17:
        /*0004*/ 	.word	0x00000082


	//----- nvinfo : EIATTR_KPARAM_INFO
	.align		4
.L_18:
        /*0008*/ 	.byte	0x04, 0x17
        /*000a*/ 	.short	(.L_20 - .L_19)
.L_19:
        /*000c*/ 	.word	0x00000000
        /*0010*/ 	.short	0x0000
        /*0012*/ 	.short	0x0070
        /*0014*/ 	.byte	0x00, 0xf0, 0x01, 0x10


	//----- nvinfo : EIATTR_SPARSE_MMA_MASK
	.align		4
.L_20:
        /*0018*/ 	.byte	0x03, 0x50
        /*001a*/ 	.short	0x0000


	//----- nvinfo : EIATTR_MAXREG_COUNT
	.align		4
        /*001c*/ 	.byte	0x03, 0x1b
        /*001e*/ 	.short	0x00a8


	//----- nvinfo : EIATTR_NUM_BARRIERS
	.align		4
        /*0020*/ 	.byte	0x02, 0x4c
        /*0022*/ 	.byte	0x01
	.zero		1


	//----- nvinfo : EIATTR_MERCURY_ISA_VERSION
	.align		4
        /*0024*/ 	.byte	0x03, 0x5f
        /*0026*/ 	.short	0x0101


	//----- nvinfo : EIATTR_INT_WARP_WIDE_INSTR_OFFSETS
	.align		4
        /*0028*/ 	.byte	0x04, 0x31
        /*002a*/ 	.short	(.L_22 - .L_21)


	//   ....[0]....
.L_21:
        /*002c*/ 	.word	0x00000480


	//   ....[1]....
        /*0030*/ 	.word	0x000004b0


	//   ....[2]....
        /*0034*/ 	.word	0x00000630


	//----- nvinfo : EIATTR_COOP_GROUP_MASK_REGIDS
	.align		4
.L_22:
        /*0038*/ 	.byte	0x04, 0x29
        /*003a*/ 	.short	(.L_24 - .L_23)


	//   ....[0]....
.L_23:
        /*003c*/ 	.word	0xffffffff


	//   ....[1]....
        /*0040*/ 	.word	0xffffffff


	//   ....[2]....
        /*0044*/ 	.word	0xffffffff


	//   ....[3]....
        /*0048*/ 	.word	0xffffffff


	//   ....[4]....
        /*004c*/ 	.word	0xffffffff


	//   ....[5]....
        /*0050*/ 	.word	0xffffffff


	//----- nvinfo : EIATTR_COOP_GROUP_INSTR_OFFSETS
	.align		4
.L_24:
        /*0054*/ 	.byte	0x04, 0x28
        /*0056*/ 	.short	(.L_26 - .L_25)


	//   ....[0]....
.L_25:
        /*0058*/ 	.word	0x00000060


	//   ....[1]....
        /*005c*/ 	.word	0x00000070


	//   ....[2]....
        /*0060*/ 	.word	0x00000130


	//   ....[3]....
        /*0064*/ 	.word	0x000002b0


	//   ....[4]....
        /*0068*/ 	.word	0x000007d0


	//   ....[5]....
        /*006c*/ 	.word	0x00001250


	//----- nvinfo : EIATTR_REG_RECONFIG
	.align		4
.L_26:
        /*0070*/ 	.byte	0x01, 0x54
	.zero		2


	//----- nvinfo : EIATTR_MBARRIER_INSTR_OFFSETS
	.align		4
        /*0074*/ 	.byte	0x04, 0x39
        /*0076*/ 	.short	(.L_28 - .L_27)


	//   ....[0]....
.L_27:
        /*0078*/ 	.word	0x00000230
        /*007c*/ 	.word	0x000000ff
        /*0080*/ 	.word	0x00000000
        /*0084*/ 	.short	0x0100
        /*0086*/ 	.byte	0x08
	.zero		1


	//   ....[1]....
        /*0088*/ 	.word	0x00000240
        /*008c*/ 	.word	0x000000ff
        /*0090*/ 	.word	0x00000018
        /*0094*/ 	.short	0x0100
        /*0096*/ 	.byte	0x08
	.zero		1


	//   ....[2]....
        /*0098*/ 	.word	0x00000250
        /*009c*/ 	.word	0x000000ff
        /*00a0*/ 	.word	0x00000008
        /*00a4*/ 	.short	0x0100
        /*00a6*/ 	.byte	0x08
	.zero		1


	//   ....[3]....
        /*00a8*/ 	.word	0x00000260
        /*00ac*/ 	.word	0x000000ff
        /*00b0*/ 	.word	0x00000020
        /*00b4*/ 	.short	0x0100
        /*00b6*/ 	.byte	0x08
	.zero		1


	//   ....[4]....
        /*00b8*/ 	.word	0x00000270
        /*00bc*/ 	.word	0x000000ff
        /*00c0*/ 	.word	0x00000010
        /*00c4*/ 	.short	0x0100
        /*00c6*/ 	.byte	0x08
	.zero		1


	//   ....[5]....
        /*00c8*/ 	.word	0x00000280
        /*00cc*/ 	.word	0x000000ff
        /*00d0*/ 	.word	0x00000028
        /*00d4*/ 	.short	0x0100
        /*00d6*/ 	.byte	0x08
	.zero		1


	//   ....[6]....
        /*00d8*/ 	.word	0x000006c0
        /*00dc*/ 	.word	0x000000ff
        /*00e0*/ 	.word	0x00000040
        /*00e4*/ 	.short	0x0100
        /*00e6*/ 	.byte	0x06
	.zero		1


	//   ....[7]....
        /*00e8*/ 	.word	0x00000760
        /*00ec*/ 	.word	0x000000ff
        /*00f0*/ 	.word	0x00000048
        /*00f4*/ 	.short	0x0100
        /*00f6*/ 	.byte	0x06
	.zero		1


	//   ....[8]....
        /*00f8*/ 	.word	0x00001780
        /*00fc*/ 	.word	0x000000ff
        /*0100*/ 	.word	0x00000000
        /*0104*/ 	.short	0x010a
        /*0106*/ 	.byte	0x06
	.zero		1


	//   ....[9]....
        /*0108*/ 	.word	0x000017c0
        /*010c*/ 	.word	0x000000ff
        /*0110*/ 	.word	0x00000000
        /*0114*/ 	.short	0x010a
        /*0116*/ 	.byte	0x06
	.zero		1


	//   ....[10]....
        /*0118*/ 	.word	0x00002500
        /*011c*/ 	.word	0x000000ff
        /*0120*/ 	.word	0x00000000
        /*0124*/ 	.short	0x010a
        /*0126*/ 	.byte	0x0e
	.zero		1


	//   ....[11]....
        /*0128*/ 	.word	0x00002540
        /*012c*/ 	.word	0x000000ff
        /*0130*/ 	.word	0x00000000
        /*0134*/ 	.short	0x010a
        /*0136*/ 	.byte	0x0e
	.zero		1


	//   ....[12]....
        /*0138*/ 	.word	0x00002f70
        /*013c*/ 	.word	0x0000000e
        /*0140*/ 	.word	0x00000000
        /*0144*/ 	.short	0x0101
        /*0146*/ 	.byte	0x3f
	.zero		1


	//   ....[13]....
        /*0148*/ 	.word	0x00003610
        /*014c*/ 	.word	0x0000000c
        /*0150*/ 	.word	0x00000000
        /*0154*/ 	.short	0x0101
        /*0156*/ 	.byte	0x3f
	.zero		1


	//   ....[14]....
        /*0158*/ 	.word	0x000090a0
        /*015c*/ 	.word	0x00000015
        /*0160*/ 	.word	0x00000018
        /*0164*/ 	.short	0x010a
        /*0166*/ 	.byte	0x3f
	.zero		1


	//   ....[15]....
        /*0168*/ 	.word	0x000094e0
        /*016c*/ 	.word	0x00000008
        /*0170*/ 	.word	0x00000048
        /*0174*/ 	.short	0x0101
        /*0176*/ 	.byte	0x3f
	.zero		1


	//   ....[16]....
        /*0178*/ 	.word	0x00009c10
        /*017c*/ 	.word	0x00000004
        /*0180*/ 	.word	0x00000000
        /*0184*/ 	.short	0x010a
        /*0186*/ 	.byte	0x3f
	.zero		1


	//   ....[17]....
        /*0188*/ 	.word	0x00009c90
        /*018c*/ 	.word	0x00000006
        /*0190*/ 	.word	0x00000000
        /*0194*/ 	.short	0x010a
        /*0196*/ 	.byte	0x3f
	.zero		1


	//   ....[18]....
        /*0198*/ 	.word	0x00009d20
        /*019c*/ 	.word	0x00000003
        /*01a0*/ 	.word	0x00000000
        /*01a4*/ 	.short	0x010a
        /*01a6*/ 	.byte	0x3f
	.zero		1


	//   ....[19]....
        /*01a8*/ 	.word	0x00009d90
        /*01ac*/ 	.word	0x0000000d
        /*01b0*/ 	.word	0x00000000
        /*01b4*/ 	.short	0x010a
        /*01b6*/ 	.byte	0x3f
	.zero		1


	//   ....[20]....
        /*01b8*/ 	.word	0x00009df0
        /*01bc*/ 	.word	0x0000000f
        /*01c0*/ 	.word	0x00000000
        /*01c4*/ 	.short	0x010a
        /*01c6*/ 	.byte	0x3f
	.zero		1


	//   ....[21]....
        /*01c8*/ 	.word	0x00009ec0
        /*01cc*/ 	.word	0x00000015
        /*01d0*/ 	.word	0x00000018
        /*01d4*/ 	.short	0x010a
        /*01d6*/ 	.byte	0x3f
	.zero		1


	//   ....[22]....
        /*01d8*/ 	.word	0x00009f90
        /*01dc*/ 	.word	0x00000004
        /*01e0*/ 	.word	0x00000000
        /*01e4*/ 	.short	0x010a
        /*01e6*/ 	.byte	0x3f
	.zero		1


	//   ....[23]....
        /*01e8*/ 	.word	0x00009fe0
        /*01ec*/ 	.word	0x00000006
        /*01f0*/ 	.word	0x00000000
        /*01f4*/ 	.short	0x010a
        /*01f6*/ 	.byte	0x3f
	.zero		1


	//----- nvinfo : EIATTR_NUM_MBARRIERS
	.align		4
.L_28:
        /*01f8*/ 	.byte	0x03, 0x38
        /*01fa*/ 	.short	0x0008


	//----- nvinfo : EIATTR_EXIT_INSTR_OFFSETS
	.align		4
        /*01fc*/ 	.byte	0x04, 0x1c
        /*01fe*/ 	.short	(.L_30 - .L_29)


	//   ....[0]....
.L_29:
        /*0200*/ 	.word	0x00000930


	//   ....[1]....
        /*0204*/ 	.word	0x00001120


	//   ....[2]....
        /*0208*/ 	.word	0x000087b0


	//   ....[3]....
        /*020c*/ 	.word	0x00008d10


	//   ....[4]....
        /*0210*/ 	.word	0x00009d70


	//----- nvinfo : EIATTR_MAX_THREADS
	.align		4
.L_30:
        /*0214*/ 	.byte	0x04, 0x05
        /*0216*/ 	.short	(.L_32 - .L_31)
.L_31:
        /*0218*/ 	.word	0x00000180
        /*021c*/ 	.word	0x00000001
        /*0220*/ 	.word	0x00000001


	//----- nvinfo : EIATTR_CRS_STACK_SIZE
	.align		4
.L_32:
        /*0224*/ 	.byte	0x04, 0x1e
        /*0226*/ 	.short	(.L_34 - .L_33)
.L_33:
        /*0228*/ 	.word	0x00000000


	//----- nvinfo : EIATTR_CBANK_PARAM_SIZE
	.align		4
.L_34:
        /*022c*/ 	.byte	0x03, 0x19
        /*022e*/ 	.short	0x0470


	//----- nvinfo : EIATTR_PARAM_CBANK
	.align		4
        /*0230*/ 	.byte	0x04, 0x0a
        /*0232*/ 	.short	(.L_36 - .L_35)
	.align		4
.L_35:
        /*0234*/ 	.word	index@(.nv.constant0._ZN7cutlass13device_kernelINS_4gemm6kernel13GemmUniversalIN4cute5tupleIJiiiiEEENS1_10collective13CollectiveMmaINS1_37MainloopSm90TmaGmmaWarpSpecializedFP8ILi3ENS5_IJNS4_1CILi2EEENSA_ILi1EEESC_EEENS1_35KernelTmaWarpSpecializedCooperativeEEENS5_IJNSA_ILi192EEENSA_ILi64EEENSA_ILi256EEEEEENS_12float_e4m3_tENS5_IJlSC_lEEESK_SL_NS4_8TiledMMAINS4_8MMA_AtomIJNS4_4SM904GMMA30MMA_64x64x32_F32E4M3E4M3_SS_TNILNSP_7ScaleInE1ELSR_1EEEEEENS4_6LayoutISD_NS5_IJSC_NSA_ILi0EEESV_EEEEENS5_IJNS4_10UnderscoreESY_SY_EEEEENS4_13SM90_TMA_LOADENS4_14ComposedLayoutINS4_7SwizzleILi3ELi4ELi3EEENS4_18smem_ptr_flag_bitsILi8EEENSU_INS5_IJNSA_ILi8EEENSA_ILi128EEEEEENS5_IJS18_SC_EEEEEEEvNS4_8identityENS4_23SM90_TMA_LOAD_MULTICASTES1C_vS1D_EENS_8epilogue10collective6detail29Sm90TmaWarpSpecializedAdapterINS1H_15DefaultEpilogueISK_SL_SL_NS1G_6thread17LinearCombinationISK_Li1EffLNS1L_9ScaleType4KindE0ELNS_15FloatRoundStyleE2ESK_EENS1_15EpilogueDefaultEEEEEvvEEEEvNT_6ParamsE)
        /*0238*/ 	.short	0x0210
        /*023a*/ 	.short	0x0470


	//----- nvinfo : EIATTR_SW_WAR
	.align		4
.L_36:
        /*023c*/ 	.byte	0x04, 0x36
        /*023e*/ 	.short	(.L_38 - .L_37)
.L_37:
        /*0240*/ 	.word	0x00000008
.L_38:


//--------------------- .nv.callgraph             --------------------------
	.section	.nv.callgraph,"",@"SHT_CUDA_CALLGRAPH"
	.align	4
	.sectionentsize	8
	.align		4
        /*0000*/ 	.word	0x00000000
	.align		4
        /*0004*/ 	.word	0xffffffff
	.align		4
        /*0008*/ 	.word	0x00000000
	.align		4
        /*000c*/ 	.word	0xfffffffe
	.align		4
        /*0010*/ 	.word	0x00000000
	.align		4
        /*0014*/ 	.word	0xfffffffd
	.align		4
        /*0018*/ 	.word	0x00000000
	.align		4
        /*001c*/ 	.word	0xfffffffc


//--------------------- .nv.constant4             --------------------------
	.section	.nv.constant4,"a",@progbits
	.align	8
	.align		8
.nv.constant4:
        /*0000*/ 	.dword	_ZN39_INTERNAL_beff4331_4_k_cu_b585836d_38514cuda3std3__45__cpo5beginE
	.align		8
        /*0008*/ 	.dword	_ZN39_INTERNAL_beff4331_4_k_cu_b585836d_38514cuda3std3__45__cpo3endE
	.align		8
        /*0010*/ 	.dword	_ZN39_INTERNAL_beff4331_4_k_cu_b585836d_38514cuda3std3__45__cpo6cbeginE
	.align		8
        /*0018*/ 	.dword	_ZN39_INTERNAL_beff4331_4_k_cu_b585836d_38514cuda3std3__45__cpo4cendE
	.align		8
        /*0020*/ 	.dword	_ZN39_INTERNAL_beff4331_4_k_cu_b585836d_38514cuda3std3__441_GLOBAL__N__beff4331_4_k_cu_b585836d_38516ignoreE
	.align		8
        /*0028*/ 	.dword	_ZN39_INTERNAL_beff4331_4_k_cu_b585836d_38514cuda3std3__419piecewise_constructE
	.align		8
        /*0030*/ 	.dword	_ZN39_INTERNAL_beff4331_4_k_cu_b585836d_38514cuda3std3__48in_placeE
	.align		8
        /*0038*/ 	.dword	_ZN39_INTERNAL_beff4331_4_k_cu_b585836d_38514cuda3std6ranges3__45__cpo4swapE
	.align		8
        /*0040*/ 	.dword	_ZN39_INTERNAL_beff4331_4_k_cu_b585836d_38514cuda3std6ranges3__45__cpo9iter_moveE
	.align		8
        /*0048*/ 	.dword	_ZN39_INTERNAL_beff4331_4_k_cu_b585836d_38514cute7productE
	.align		8
        /*0050*/ 	.dword	_ZN39_INTERNAL_beff4331_4_k_cu_b585836d_38514cute1_E


//--------------------- .text._ZN7cutlass13device_kernelINS_4gemm6kernel13GemmUniversalIN4cute5tupleIJiiiiEEENS1_10collective13CollectiveMmaINS1_37MainloopSm90TmaGmmaWarpSpecializedFP8ILi3ENS5_IJNS4_1CILi2EEENSA_ILi1EEESC_EEENS1_35KernelTmaWarpSpecializedCooperativeEEENS5_IJNSA_ILi192EEENSA_ILi64EEENSA_ILi256EEEEEENS_12float_e4m3_tENS5_IJlSC_lEEESK_SL_NS4_8TiledMMAINS4_8MMA_AtomIJNS4_4SM904GMMA30MMA_64x64x32_F32E4M3E4M3_SS_TNILNSP_7ScaleInE1ELSR_1EEEEEENS4_6LayoutISD_NS5_IJSC_NSA_ILi0EEESV_EEEEENS5_IJNS4_10UnderscoreESY_SY_EEEEENS4_13SM90_TMA_LOADENS4_14ComposedLayoutINS4_7SwizzleILi3ELi4ELi3EEENS4_18smem_ptr_flag_bitsILi8EEENSU_INS5_IJNSA_ILi8EEENSA_ILi128EEEEEENS5_IJS18_SC_EEEEEEEvNS4_8identityENS4_23SM90_TMA_LOAD_MULTICASTES1C_vS1D_EENS_8epilogue10collective6detail29Sm90TmaWarpSpecializedAdapterINS1H_15DefaultEpilogueISK_SL_SL_NS1G_6thread17LinearCombinationISK_Li1EffLNS1L_9ScaleType4KindE0ELNS_15FloatRoundStyleE2ESK_EENS1_15EpilogueDefaultEEEEEvvEEEEvNT_6ParamsE --------------------------
	.section	.text._ZN7cutlass13device_kernelINS_4gemm6kernel13GemmUniversalIN4cute5tupleIJiiiiEEENS1_10collective13CollectiveMmaINS1_37MainloopSm90TmaGmmaWarpSpecializedFP8ILi3ENS5_IJNS4_1CILi2EEENSA_ILi1EEESC_EEENS1_35KernelTmaWarpSpecializedCooperativeEEENS5_IJNSA_ILi192EEENSA_ILi64EEENSA_ILi256EEEEEENS_12float_e4m3_tENS5_IJlSC_lEEESK_SL_NS4_8TiledMMAINS4_8MMA_AtomIJNS4_4SM904GMMA30MMA_64x64x32_F32E4M3E4M3_SS_TNILNSP_7ScaleInE1ELSR_1EEEEEENS4_6LayoutISD_NS5_IJSC_NSA_ILi0EEESV_EEEEENS5_IJNS4_10UnderscoreESY_SY_EEEEENS4_13SM90_TMA_LOADENS4_14ComposedLayoutINS4_7SwizzleILi3ELi4ELi3EEENS4_18smem_ptr_flag_bitsILi8EEENSU_INS5_IJNSA_ILi8EEENSA_ILi128EEEEEENS5_IJS18_SC_EEEEEEEvNS4_8identityENS4_23SM90_TMA_LOAD_MULTICASTES1C_vS1D_EENS_8epilogue10collective6detail29Sm90TmaWarpSpecializedAdapterINS1H_15DefaultEpilogueISK_SL_SL_NS1G_6thread17LinearCombinationISK_Li1EffLNS1L_9ScaleType4KindE0ELNS_15FloatRoundStyleE2ESK_EENS1_15EpilogueDefaultEEEEEvvEEEEvNT_6ParamsE,"ax",@progbits
	.align	128
.text._ZN7cutlass13device_kernelINS_4gemm6kernel13GemmUniversalIN4cute5tupleIJiiiiEEENS1_10collective13CollectiveMmaINS1_37MainloopSm90TmaGmmaWarpSpecializedFP8ILi3ENS5_IJNS4_1CILi2EEENSA_ILi1EEESC_EEENS1_35KernelTmaWarpSpecializedCooperativeEEENS5_IJNSA_ILi192EEENSA_ILi64EEENSA_ILi256EEEEEENS_12float_e4m3_tENS5_IJlSC_lEEESK_SL_NS4_8TiledMMAINS4_8MMA_AtomIJNS4_4SM904GMMA30MMA_64x64x32_F32E4M3E4M3_SS_TNILNSP_7ScaleInE1ELSR_1EEEEEENS4_6LayoutISD_NS5_IJSC_NSA_ILi0EEESV_EEEEENS5_IJNS4_10UnderscoreESY_SY_EEEEENS4_13SM90_TMA_LOADENS4_14ComposedLayoutINS4_7SwizzleILi3ELi4ELi3EEENS4_18smem_ptr_flag_bitsILi8EEENSU_INS5_IJNSA_ILi8EEENSA_ILi128EEEEEENS5_IJS18_SC_EEEEEEEvNS4_8identityENS4_23SM90_TMA_LOAD_MULTICASTES1C_vS1D_EENS_8epilogue10collective6detail29Sm90TmaWarpSpecializedAdapterINS1H_15DefaultEpilogueISK_SL_SL_NS1G_6thread17LinearCombinationISK_Li1EffLNS1L_9ScaleType4KindE0ELNS_15FloatRoundStyleE2ESK_EENS1_15EpilogueDefaultEEEEEvvEEEEvNT_6ParamsE:
        .type           _ZN7cutlass13device_kernelINS_4gemm6kernel13GemmUniversalIN4cute5tupleIJiiiiEEENS1_10collective13CollectiveMmaINS1_37MainloopSm90TmaGmmaWarpSpecializedFP8ILi3ENS5_IJNS4_1CILi2EEENSA_ILi1EEESC_EEENS1_35KernelTmaWarpSpecializedCooperativeEEENS5_IJNSA_ILi192EEENSA_ILi64EEENSA_ILi256EEEEEENS_12float_e4m3_tENS5_IJlSC_lEEESK_SL_NS4_8TiledMMAINS4_8MMA_AtomIJNS4_4SM904GMMA30MMA_64x64x32_F32E4M3E4M3_SS_TNILNSP_7ScaleInE1ELSR_1EEEEEENS4_6LayoutISD_NS5_IJSC_NSA_ILi0EEESV_EEEEENS5_IJNS4_10UnderscoreESY_SY_EEEEENS4_13SM90_TMA_LOADENS4_14ComposedLayoutINS4_7SwizzleILi3ELi4ELi3EEENS4_18smem_ptr_flag_bitsILi8EEENSU_INS5_IJNSA_ILi8EEENSA_ILi128EEEEEENS5_IJS18_SC_EEEEEEEvNS4_8identityENS4_23SM90_TMA_LOAD_MULTICASTES1C_vS1D_EENS_8epilogue10collective6detail29Sm90TmaWarpSpecializedAdapterINS1H_15DefaultEpilogueISK_SL_SL_NS1G_6thread17LinearCombinationISK_Li1EffLNS1L_9ScaleType4KindE0ELNS_15FloatRoundStyleE2ESK_EENS1_15EpilogueDefaultEEEEEvvEEEEvNT_6ParamsE,@function
        .size           _ZN7cutlass13device_kernelINS_4gemm6kernel13GemmUniversalIN4cute5tupleIJiiiiEEENS1_10collective13CollectiveMmaINS1_37MainloopSm90TmaGmmaWarpSpecializedFP8ILi3ENS5_IJNS4_1CILi2EEENSA_ILi1EEESC_EEENS1_35KernelTmaWarpSpecializedCooperativeEEENS5_IJNSA_ILi192EEENSA_ILi64EEENSA_ILi256EEEEEENS_12float_e4m3_tENS5_IJlSC_lEEESK_SL_NS4_8TiledMMAINS4_8MMA_AtomIJNS4_4SM904GMMA30MMA_64x64x32_F32E4M3E4M3_SS_TNILNSP_7ScaleInE1ELSR_1EEEEEENS4_6LayoutISD_NS5_IJSC_NSA_ILi0EEESV_EEEEENS5_IJNS4_10UnderscoreESY_SY_EEEEENS4_13SM90_TMA_LOADENS4_14ComposedLayoutINS4_7SwizzleILi3ELi4ELi3EEENS4_18smem_ptr_flag_bitsILi8EEENSU_INS5_IJNSA_ILi8EEENSA_ILi128EEEEEENS5_IJS18_SC_EEEEEEEvNS4_8identityENS4_23SM90_TMA_LOAD_MULTICASTES1C_vS1D_EENS_8epilogue10collective6detail29Sm90TmaWarpSpecializedAdapterINS1H_15DefaultEpilogueISK_SL_SL_NS1G_6thread17LinearCombinationISK_Li1EffLNS1L_9ScaleType4KindE0ELNS_15FloatRoundStyleE2ESK_EENS1_15EpilogueDefaultEEEEEvvEEEEvNT_6ParamsE,(.L_x_204 - _ZN7cutlass13device_kernelINS_4gemm6kernel13GemmUniversalIN4cute5tupleIJiiiiEEENS1_10collective13CollectiveMmaINS1_37MainloopSm90TmaGmmaWarpSpecializedFP8ILi3ENS5_IJNS4_1CILi2EEENSA_ILi1EEESC_EEENS1_35KernelTmaWarpSpecializedCooperativeEEENS5_IJNSA_ILi192EEENSA_ILi64EEENSA_ILi256EEEEEENS_12float_e4m3_tENS5_IJlSC_lEEESK_SL_NS4_8TiledMMAINS4_8MMA_AtomIJNS4_4SM904GMMA30MMA_64x64x32_F32E4M3E4M3_SS_TNILNSP_7ScaleInE1ELSR_1EEEEEENS4_6LayoutISD_NS5_IJSC_NSA_ILi0EEESV_EEEEENS5_IJNS4_10UnderscoreESY_SY_EEEEENS4_13SM90_TMA_LOADENS4_14ComposedLayoutINS4_7SwizzleILi3ELi4ELi3EEENS4_18smem_ptr_flag_bitsILi8EEENSU_INS5_IJNSA_ILi8EEENSA_ILi128EEEEEENS5_IJS18_SC_EEEEEEEvNS4_8identityENS4_23SM90_TMA_LOAD_MULTICASTES1C_vS1D_EENS_8epilogue10collective6detail29Sm90TmaWarpSpecializedAdapterINS1H_15DefaultEpilogueISK_SL_SL_NS1G_6thread17LinearCombinationISK_Li1EffLNS1L_9ScaleType4KindE0ELNS_15FloatRoundStyleE2ESK_EENS1_15EpilogueDefaultEEEEEvvEEEEvNT_6ParamsE)
        .other          _ZN7cutlass13device_kernelINS_4gemm6kernel13GemmUniversalIN4cute5tupleIJiiiiEEENS1_10collective13CollectiveMmaINS1_37MainloopSm90TmaGmmaWarpSpecializedFP8ILi3ENS5_IJNS4_1CILi2EEENSA_ILi1EEESC_EEENS1_35KernelTmaWarpSpecializedCooperativeEEENS5_IJNSA_ILi192EEENSA_ILi64EEENSA_ILi256EEEEEENS_12float_e4m3_tENS5_IJlSC_lEEESK_SL_NS4_8TiledMMAINS4_8MMA_AtomIJNS4_4SM904GMMA30MMA_64x64x32_F32E4M3E4M3_SS_TNILNSP_7ScaleInE1ELSR_1EEEEEENS4_6LayoutISD_NS5_IJSC_NSA_ILi0EEESV_EEEEENS5_IJNS4_10UnderscoreESY_SY_EEEEENS4_13SM90_TMA_LOADENS4_14ComposedLayoutINS4_7SwizzleILi3ELi4ELi3EEENS4_18smem_ptr_flag_bitsILi8EEENSU_INS5_IJNSA_ILi8EEENSA_ILi128EEEEEENS5_IJS18_SC_EEEEEEEvNS4_8identityENS4_23SM90_TMA_LOAD_MULTICASTES1C_vS1D_EENS_8epilogue10collective6detail29Sm90TmaWarpSpecializedAdapterINS1H_15DefaultEpilogueISK_SL_SL_NS1G_6thread17LinearCombinationISK_Li1EffLNS1L_9ScaleType4KindE0ELNS_15FloatRoundStyleE2ESK_EENS1_15EpilogueDefaultEEEEEvvEEEEvNT_6ParamsE,@"STO_CUDA_ENTRY STV_DEFAULT"
_ZN7cutlass13device_kernelINS_4gemm6kernel13GemmUniversalIN4cute5tupleIJiiiiEEENS1_10collective13CollectiveMmaINS1_37MainloopSm90TmaGmmaWarpSpecializedFP8ILi3ENS5_IJNS4_1CILi2EEENSA_ILi1EEESC_EEENS1_35KernelTmaWarpSpecializedCooperativeEEENS5_IJNSA_ILi192EEENSA_ILi64EEENSA_ILi256EEEEEENS_12float_e4m3_tENS5_IJlSC_lEEESK_SL_NS4_8TiledMMAINS4_8MMA_AtomIJNS4_4SM904GMMA30MMA_64x64x32_F32E4M3E4M3_SS_TNILNSP_7ScaleInE1ELSR_1EEEEEENS4_6LayoutISD_NS5_IJSC_NSA_ILi0EEESV_EEEEENS5_IJNS4_10UnderscoreESY_SY_EEEEENS4_13SM90_TMA_LOADENS4_14ComposedLayoutINS4_7SwizzleILi3ELi4ELi3EEENS4_18smem_ptr_flag_bitsILi8EEENSU_INS5_IJNSA_ILi8EEENSA_ILi128EEEEEENS5_IJS18_SC_EEEEEEEvNS4_8identityENS4_23SM90_TMA_LOAD_MULTICASTES1C_vS1D_EENS_8epilogue10collective6detail29Sm90TmaWarpSpecializedAdapterINS1H_15DefaultEpilogueISK_SL_SL_NS1G_6thread17LinearCombinationISK_Li1EffLNS1L_9ScaleType4KindE0ELNS_15FloatRoundStyleE2ESK_EENS1_15EpilogueDefaultEEEEEvvEEEEvNT_6ParamsE:
[----:B------:R-:W-:Y:S01]  /*0000*/  LDC R1, c[0x0][0x28] ;  /* 0x00000a00ff017b82 */ /* 0x000fe20000000800 */
[----:B------:R-:W0:Y:S01]  /*0010*/  S2R R0, SR_TID.X ;  /* 0x0000000000007919 */ /* 0x000e220000002100 */
[----:B------:R-:W-:Y:S01]  /*0020*/  ELECT P0, URZ, PT ;  /* 0x00000000003f782f */ /* 0x000fe20003800000 */
[----:B------:R-:W-:Y:S01]  /*0030*/  BSSY B0, `(.L_x_0) ;  /* 0x000000f000007945 */ /* 0x000fe20003800000 */
[--C-:B0-----:R-:W-:Y:S02]  /*0040*/  SHF.R.U32.HI R2, RZ, 0x5, R0.reuse ;  /* 0x00000005ff027819 */ /* 0x101fe40000011600 */
[----:B------:R-:W-:-:S03]  /*0050*/  SHF.R.U32.HI R3, RZ, 0x7, R0 ;  /* 0x00000007ff037819 */ /* 0x000fc60000011600 */
[----:B------:R-:W0:Y:S04]  /*0060*/  SHFL.IDX PT, R7, R2, RZ, 0x1f ;  /* 0x00001fff02077589 */ /* 0x000e2800000e0000 */
[----:B------:R-:W1:Y:S01]  /*0070*/  SHFL.IDX PT, R3, R3, RZ, 0x1f ;  /* 0x00001fff03037589 */ /* 0x000e6200000e0000 */
[----:B0-----:R-:W-:-:S13]  /*0080*/  ISETP.NE.OR P0, PT, R7, RZ, !P0 ;  /* 0x000000ff0700720c */ /* 0x001fda0004705670 */
[----:B-1----:R-:W-:Y:S05]  /*0090*/  @P0 BRA `(.L_x_1) ;  /* 0x0000000000200947 */ /* 0x002fea0003800000 */
[----:B------:R-:W-:Y:S02]  /*00a0*/  ULDC.64 UR4, c[0x0][0x198] ;  /* 0x0000660000047ab9 */ /* 0x000fe40000000a00 */
[----:B------:R-:W-:Y:S02]  /*00b0*/  UIADD3 UR6, UP0, UR4, 0xf0, URZ ;  /* 0x000000f004067890 */ /* 0x000fe4000ff1e03f */
[----:B------:R-:W-:Y:S02]  /*00c0*/  UIADD3 UR4, UP1, UR4, 0x1f0, URZ ;  /* 0x000001f004047890 */ /* 0x000fe4000ff3e03f */
[----:B------:R-:W-:Y:S02]  /*00d0*/  UIADD3.X UR7, URZ, UR5, URZ, UP0, !UPT ;  /* 0x000000053f077290 */ /* 0x000fe400087fe43f */
[----:B------:R-:W-:-:S07]  /*00e0*/  UIADD3.X UR5, URZ, UR5, URZ, UP1, !UPT ;  /* 0x000000053f057290 */ /* 0x000fce0008ffe43f */
[----:B------:R0:W-:Y:S02]  /*00f0*/  UTMACCTL.PF [UR6] ;  /* 0x00000000060079b9 */ /* 0x0001e40008040000 */
[----:B------:R0:W-:Y:S02]  /*0100*/  UTMACCTL.PF [UR4] ;  /* 0x00000000040079b9 */ /* 0x0001e40008040000 */
[----:B0-----:R-:W-:Y:S01]  /*0110*/  NOP ;  /* 0x0000000000007918 */ /* 0x001fe20000000000 */
.L_x_1:
[----:B------:R-:W-:Y:S05]  /*0120*/  BSYNC B0 ;  /* 0x0000000000007941 */ /* 0x000fea0003800000 */
.L_x_0:
[----:B------:R-:W0:Y:S02]  /*0130*/  SHFL.IDX PT, R4, R2, RZ, 0x1f ;  /* 0x00001fff02047589 */ /* 0x000e2400000e0000 */
[----:B0-----:R-:W-:-:S13]  /*0140*/  ISETP.NE.AND P0, PT, R4, RZ, PT ;  /* 0x000000ff0400720c */ /* 0x001fda0003f05270 */
[----:B------:R-:W-:Y:S05]  /*0150*/  @P0 BRA `(.L_x_2) ;  /* 0x0000000000500947 */ /* 0x000fea0003800000 */
[----:B------:R-:W0:Y:S01]  /*0160*/  S2UR UR8, SR_CgaCtaId ;  /* 0x00000000000879c3 */ /* 0x000e220000008800 */
[----:B------:R-:W-:Y:S01]  /*0170*/  UMOV UR4, 0x400 ;  /* 0x0000040000047882 */ /* 0x000fe20000000000 */
[----:B------:R-:W-:Y:S01]  /*0180*/  UMOV UR5, 0x1 ;  /* 0x0000000100057882 */ /* 0x000fe20000000000 */
[----:B------:R-:W-:Y:S01]  /*0190*/  UMOV UR6, 0x4 ;  /* 0x0000000400067882 */ /* 0x000fe20000000000 */
[----:B------:R-:W-:Y:S01]  /*01a0*/  ELECT P0, URZ, PT ;  /* 0x00000000003f782f */ /* 0x000fe20003800000 */
[----:B------:R-:W-:-:S04]  /*01b0*/  UIADD3 UR6, -UR6, 0x100000, URZ ;  /* 0x0010000006067890 */ /* 0x000fc8000fffe13f */
[----:B------:R-:W-:Y:S02]  /*01c0*/  USHF.L.U32 UR7, UR6, 0xb, URZ ;  /* 0x0000000b06077899 */ /* 0x000fe4000800063f */
[----:B------:R-:W-:Y:S02]  /*01d0*/  USHF.L.U32 UR6, UR6, 0x1, URZ ;  /* 0x0000000106067899 */ /* 0x000fe4000800063f */
[----:B0-----:R-:W-:Y:S02]  /*01e0*/  ULEA UR8, UR8, UR4, 0x18 ;  /* 0x0000000408087291 */ /* 0x001fe4000f8ec03f */
[----:B------:R-:W-:-:S04]  /*01f0*/  UIADD3 UR4, -UR5, 0x100000, URZ ;  /* 0x0010000005047890 */ /* 0x000fc8000fffe13f */
[----:B------:R-:W-:Y:S02]  /*0200*/  USHF.L.U32 UR5, UR4, 0xb, URZ ;  /* 0x0000000b04057899 */ /* 0x000fe4000800063f */
[----:B------:R-:W-:Y:S01]  /*0210*/  USHF.L.U32 UR4, UR4, 0x1, URZ ;  /* 0x0000000104047899 */ /* 0x000fe2000800063f */
[----:B------:R-:W0:Y:S11]  /*0220*/  FENCE.VIEW.ASYNC.S ;  /* 0x00000000000073c6 */ /* 0x000e360000000000 */
[----:B0-----:R0:W1:Y:S01]  /*0230*/  SYNCS.EXCH.64 URZ, [UR8], UR4 ;  /* 0x00000004083f75b2 */ /* 0x0010620008000100 */
[----:B------:R0:W2:Y:S01]  /*0240*/  SYNCS.EXCH.64 URZ, [UR8+0x18], UR6 ;  /* 0x00001806083f75b2 */ /* 0x0000a20008000100 */
[----:B------:R0:W3:Y:S01]  /*0250*/  SYNCS.EXCH.64 URZ, [UR8+0x8], UR4 ;  /* 0x00000804083f75b2 */ /* 0x0000e20008000100 */
[----:B------:R0:W4:Y:S01]  /*0260*/  SYNCS.EXCH.64 URZ, [UR8+0x20], UR6 ;  /* 0x00002006083f75b2 */ /* 0x0001220008000100 */
[----:B------:R0:W0:Y:S01]  /*0270*/  SYNCS.EXCH.64 URZ, [UR8+0x10], UR4 ;  /* 0x00001004083f75b2 */ /* 0x0000220008000100 */
[----:B------:R0:W0:Y:S01]  /*0280*/  SYNCS.EXCH.64 URZ, [UR8+0x28], UR6 ;  /* 0x00002806083f75b2 */ /* 0x0000220008000100 */
[----:B------:R-:W-:Y:S01]  /*0290*/  NOP ;  /* 0x0000000000007918 */ /* 0x000fe20000000000 */
.L_x_2:
[----:B------:R-:W-:Y:S01]  /*02a0*/  SHF.R.S32.HI R5, RZ, 0x1f, R0 ;  /* 0x0000001fff057819 */ /* 0x000fe20000011400 */
[----:B------:R-:W5:Y:S01]  /*02b0*/  SHFL.IDX PT, R2, R2, RZ, 0x1f ;  /* 0x00001fff02027589 */ /* 0x000f6200000e0000 */
[----:B0-----:R-:W0:Y:S01]  /*02c0*/  S2UR UR8, SR_CTAID.X ;  /* 0x00000000000879c3 */ /* 0x001e220000002500 */
[----:B------:R-:W-:Y:S02]  /*02d0*/  ELECT P0, URZ, PT ;  /* 0x00000000003f782f */ /* 0x000fe40003800000 */
[----:B------:R-:W-:Y:S01]  /*02e0*/  LEA.HI R5, R5, R0, RZ, 0x7 ;  /* 0x0000000005057211 */ /* 0x000fe200078f38ff */
[----:B------:R-:W1:Y:S01]  /*02f0*/  S2R R8, SR_CTAID.Y ;  /* 0x0000000000087919 */ /* 0x000e620000002600 */
[----:B------:R-:W-:Y:S01]  /*0300*/  SHF.R.S32.HI R11, RZ, 0x1f, R4 ;  /* 0x0000001fff0b7819 */ /* 0x000fe20000011404 */
[----:B------:R-:W-:Y:S01]  /*0310*/  ULDC UR4, c[0x0][0x150] ;  /* 0x0000540000047ab9 */ /* 0x000fe20000000800 */
[----:B------:R-:W-:Y:S01]  /*0320*/  LOP3.LUT R5, R5, 0xffffff80, RZ, 0xc0, !PT ;  /* 0xffffff8005057812 */ /* 0x000fe200078ec0ff */
[----:B------:R-:W-:Y:S01]  /*0330*/  VIADD R16, R3, 0xffffffff ;  /* 0xffffffff03107836 */ /* 0x000fe20000000000 */
[----:B------:R-:W-:Y:S01]  /*0340*/  LEA.HI R11, R11, R4, RZ, 0x2 ;  /* 0x000000040b0b7211 */ /* 0x000fe200078f10ff */
[----:B------:R-:W2:Y:S01]  /*0350*/  LDC R12, c[0x0][0x144] ;  /* 0x00005100ff0c7b82 */ /* 0x000ea20000000800 */
[----:B------:R-:W-:Y:S01]  /*0360*/  NOP ;  /* 0x0000000000007918 */ /* 0x000fe20000000000 */
[----:B------:R-:W-:Y:S01]  /*0370*/  IMAD.IADD R6, R0, 0x1, -R5 ;  /* 0x0000000100067824 */ /* 0x000fe200078e0a05 */
[----:B------:R-:W-:Y:S01]  /*0380*/  LOP3.LUT R11, R11, 0x3ffffffc, RZ, 0xc0, !PT ;  /* 0x3ffffffc0b0b7812 */ /* 0x000fe200078ec0ff */
[----:B------:R-:W-:Y:S01]  /*0390*/  NOP ;  /* 0x0000000000007918 */ /* 0x000fe20000000000 */
[----:B------:R-:W-:-:S02]  /*03a0*/  ISETP.NE.AND P4, PT, R3, RZ, PT ;  /* 0x000000ff0300720c */ /* 0x000fc40003f85270 */
[----:B------:R-:W-:Y:S01]  /*03b0*/  SHF.R.S32.HI R5, RZ, 0x1f, R6 ;  /* 0x0000001fff057819 */ /* 0x000fe20000011406 */
[----:B------:R-:W-:Y:S01]  /*03c0*/  IMAD.IADD R4, R4, 0x1, -R11 ;  /* 0x0000000104047824 */ /* 0x000fe200078e0a0b */
[----:B------:R-:W3:Y:S01]  /*03d0*/  LDC R14, c[0x0][0x140] ;  /* 0x00005000ff0e7b82 */ /* 0x000ee20000000800 */
[----:B------:R-:W-:Y:S02]  /*03e0*/  ISETP.GE.U32.AND P6, PT, R16, 0x2, PT ;  /* 0x000000021000780c */ /* 0x000fe40003fc6070 */
[----:B------:R-:W-:Y:S02]  /*03f0*/  LEA.HI R5, R5, R6, RZ, 0x3 ;  /* 0x0000000605057211 */ /* 0x000fe400078f18ff */
[----:B-----5:R-:W-:Y:S02]  /*0400*/  ISETP.NE.OR P0, PT, R2, RZ, !P0 ;  /* 0x000000ff0200720c */ /* 0x020fe40004705670 */
[--C-:B------:R-:W-:Y:S01]  /*0410*/  SHF.R.S32.HI R2, RZ, 0x3, R5.reuse ;  /* 0x00000003ff027819 */ /* 0x100fe20000011405 */
[----:B------:R-:W5:Y:S01]  /*0420*/  LDC R13, c[0x0][0x148] ;  /* 0x00005200ff0d7b82 */ /* 0x000f620000000800 */
[----:B------:R-:W-:-:S02]  /*0430*/  SHF.R.S32.HI R5, RZ, 0x1f, R5 ;  /* 0x0000001fff057819 */ /* 0x000fc40000011405 */
[----:B0-----:R-:W-:Y:S02]  /*0440*/  I2FP.F32.U32 R10, UR8 ;  /* 0x00000008000a7c45 */ /* 0x001fe40008201000 */
[----:B------:R-:W-:-:S03]  /*0450*/  LEA.HI R5, R5, R2, RZ, 0x2 ;  /* 0x0000000205057211 */ /* 0x000fc600078f10ff */
[----:B------:R-:W-:Y:S01]  /*0460*/  FMUL R10, R10, UR4 ;  /* 0x000000040a0a7c20 */ /* 0x000fe20008400000 */
[----:B------:R-:W-:Y:S01]  /*0470*/  LOP3.LUT R5, R5, 0xfffffffc, RZ, 0xc0, !PT ;  /* 0xfffffffc05057812 */ /* 0x000fe200078ec0ff */
[----:B------:R-:W-:Y:S01]  /*0480*/  VOTEU.ALL UP0, P0 ;  /* 0x00000000003f7886 */ /* 0x000fe20000000000 */
[----:B-1----:R-:W-:Y:S01]  /*0490*/  I2FP.F32.U32 R11, R8 ;  /* 0x00000008000b7245 */ /* 0x002fe20000201000 */
[----:B------:R-:W-:Y:S01]  /*04a0*/  ULDC UR4, c[0x0][0x154] ;  /* 0x0000550000047ab9 */ /* 0x000fe20000000800 */
[----:B------:R-:W-:Y:S01]  /*04b0*/  VOTEU.ALL UP1, P0 ;  /* 0x00000000003f7886 */ /* 0x000fe20000020000 */
[----:B------:R-:W0:Y:S01]  /*04c0*/  F2I.U32.TRUNC.NTZ R10, R10 ;  /* 0x0000000a000a7305 */ /* 0x000e22000020f000 */
[----:B------:R-:W-:Y:S01]  /*04d0*/  IMAD.IADD R5, R2, 0x1, -R5 ;  /* 0x0000000102057824 */ /* 0x000fe200078e0a05 */
[----:B------:R-:W1:Y:S01]  /*04e0*/  @!UP0 S2UR UR7, SR_CgaCtaId ;  /* 0x00000000000789c3 */ /* 0x000e620000008800 */
[----:B------:R-:W-:Y:S01]  /*04f0*/  @!UP0 UMOV UR6, 0x400 ;  /* 0x0000040000068882 */ /* 0x000fe20000000000 */
[----:B---3--:R-:W-:Y:S01]  /*0500*/  ISETP.EQ.U32.AND P2, PT, R14, 0x1, PT ;  /* 0x000000010e00780c */ /* 0x008fe20003f42070 */
[----:B------:R-:W-:-:S05]  /*0510*/  IMAD R5, R4, 0x4, R5 ;  /* 0x0000000404057824 */ /* 0x000fca00078e0205 */
[----:B------:R-:W-:-:S04]  /*0520*/  LEA.HI R2, R5, R5, RZ, 0x1 ;  /* 0x0000000505027211 */ /* 0x000fc800078f08ff */
[----:B------:R-:W-:Y:S01]  /*0530*/  LOP3.LUT R4, R2, 0xfffffffe, RZ, 0xc0, !PT ;  /* 0xfffffffe02047812 */ /* 0x000fe200078ec0ff */
[----:B0-----:R-:W-:Y:S02]  /*0540*/  IMAD.MOV R15, RZ, RZ, -R10 ;  /* 0x000000ffff0f7224 */ /* 0x001fe400078e0a0a */
[----:B------:R-:W-:Y:S01]  /*0550*/  FMUL R10, R11, UR4 ;  /* 0x000000040b0a7c20 */ /* 0x000fe20008400000 */
[----:B------:R-:W-:Y:S01]  /*0560*/  SHF.R.S32.HI R2, RZ, 0x1f, R7 ;  /* 0x0000001fff027819 */ /* 0x000fe20000011407 */
[----:B------:R-:W-:Y:S01]  /*0570*/  UMOV UR4, 0x20 ;  /* 0x0000002000047882 */ /* 0x000fe20000000000 */
[----:B--2---:R-:W-:Y:S01]  /*0580*/  IMAD R12, R12, R15, UR8 ;  /* 0x000000080c0c7e24 */ /* 0x004fe2000f8e020f */
[----:B------:R-:W-:-:S04]  /*0590*/  @!UP0 UIADD3 UR4, -UR4, 0x100000, URZ ;  /* 0x0010000004048890 */ /* 0x000fc8000fffe13f */
[----:B------:R-:W-:Y:S02]  /*05a0*/  @!UP0 USHF.L.U32 UR5, UR4, 0xb, URZ ;  /* 0x0000000b04058899 */ /* 0x000fe4000800063f */
[----:B------:R-:W-:Y:S01]  /*05b0*/  @!UP0 USHF.L.U32 UR4, UR4, 0x1, URZ ;  /* 0x0000000104048899 */ /* 0x000fe2000800063f */
[C---:B------:R-:W-:Y:S01]  /*05c0*/  IMAD.IADD R11, R5.reuse, 0x1, -R4 ;  /* 0x00000001050b7824 */ /* 0x040fe200078e0a04 */
[----:B------:R-:W0:Y:S01]  /*05d0*/  F2I.U32.TRUNC.NTZ R10, R10 ;  /* 0x0000000a000a7305 */ /* 0x000e22000020f000 */
[----:B------:R-:W-:Y:S01]  /*05e0*/  LEA.HI R2, R2, R7, RZ, 0x2 ;  /* 0x0000000702027211 */ /* 0x000fe200078f10ff */
[----:B------:R-:W-:Y:S02]  /*05f0*/  IMAD.SHL.U32 R4, R5, 0x4, RZ ;  /* 0x0000000405047824 */ /* 0x000fe400078e00ff */
[----:B------:R-:W-:Y:S01]  /*0600*/  ISETP.NE.AND P3, PT, R11, R12, PT ;  /* 0x0000000c0b00720c */ /* 0x000fe20003f65270 */
[----:B-1----:R-:W-:Y:S01]  /*0610*/  @!UP0 ULEA UR6, UR7, UR6, 0x18 ;  /* 0x0000000607068291 */ /* 0x002fe2000f8ec03f */
[----:B------:R-:W-:Y:S01]  /*0620*/  LOP3.LUT R2, R2, 0xfffffffc, RZ, 0xc0, !PT ;  /* 0xfffffffc02027812 */ /* 0x000fe200078ec0ff */
[----:B------:R-:W-:Y:S01]  /*0630*/  VOTEU.ALL UP0, P0 ;  /* 0x00000000003f7886 */ /* 0x000fe20000000000 */
[----:B------:R-:W-:-:S02]  /*0640*/  LOP3.LUT R5, R5, 0xc, R4, 0x78, !PT ;  /* 0x0000000c05057812 */ /* 0x000fc400078e7804 */
[----:B------:R-:W-:Y:S01]  /*0650*/  LOP3.LUT P0, RZ, R6, 0x7, RZ, 0xc0, !PT ;  /* 0x0000000706ff7812 */ /* 0x000fe2000780c0ff */
[----:B------:R-:W-:Y:S02]  /*0660*/  IMAD.IADD R7, R7, 0x1, -R2 ;  /* 0x0000000107077824 */ /* 0x000fe400078e0a02 */
[----:B------:R-:W-:Y:S01]  /*0670*/  IMAD.MOV.U32 R6, RZ, RZ, 0x1 ;  /* 0x00000001ff067424 */ /* 0x000fe200078e00ff */
[----:B------:R-:W-:Y:S01]  /*0680*/  ISETP.LT.U32.AND P0, PT, R5, 0x2, !P0 ;  /* 0x000000020500780c */ /* 0x000fe20004701070 */
[----:B0-----:R-:W-:Y:S01]  /*0690*/  IMAD.MOV R20, RZ, RZ, -R10 ;  /* 0x000000ffff147224 */ /* 0x001fe200078e0a0a */
[----:B------:R-:W-:Y:S01]  /*06a0*/  ISETP.NE.AND P1, PT, R7, 0x3, PT ;  /* 0x000000030700780c */ /* 0x000fe20003f25270 */
[----:B------:R-:W0:Y:S02]  /*06b0*/  FENCE.VIEW.ASYNC.S ;  /* 0x00000000000073c6 */ /* 0x000e240000000000 */
[----:B0-----:R0:W1:Y:S01]  /*06c0*/  @!UP0 SYNCS.EXCH.64 URZ, [UR6+0x40], UR4 ;  /* 0x00004004063f85b2 */ /* 0x0010620008000100 */
[----:B------:R-:W-:Y:S01]  /*06d0*/  @P3 LEA.HI R2, R5, R5, RZ, 0x1 ;  /* 0x0000000505023211 */ /* 0x000fe200078f08ff */
[----:B-----5:R-:W-:Y:S01]  /*06e0*/  IMAD R11, R13, R20, R8 ;  /* 0x000000140d0b7224 */ /* 0x020fe200078e0208 */
[----:B------:R-:W-:-:S02]  /*06f0*/  ISETP.EQ.OR P1, PT, R7, RZ, !P1 ;  /* 0x000000ff0700720c */ /* 0x000fc40004f22670 */
[----:B------:R-:W-:Y:S02]  /*0700*/  @P3 SHF.R.S32.HI R2, RZ, 0x1, R2 ;  /* 0x00000001ff023819 */ /* 0x000fe40000011402 */
[----:B------:R-:W-:Y:S02]  /*0710*/  ISETP.EQ.AND P1, PT, R3, RZ, P1 ;  /* 0x000000ff0300720c */ /* 0x000fe40000f22270 */
[----:B------:R-:W-:Y:S02]  /*0720*/  @P3 ISETP.NE.AND P5, PT, R2, R11, PT ;  /* 0x0000000b0200320c */ /* 0x000fe40003fa5270 */
[----:B------:R-:W-:Y:S02]  /*0730*/  SEL R3, RZ, 0x1, !P0 ;  /* 0x00000001ff037807 */ /* 0x000fe40004000000 */
[----:B------:R-:W-:Y:S02]  /*0740*/  @P3 SEL R6, RZ, 0x1, P5 ;  /* 0x00000001ff063807 */ /* 0x000fe40002800000 */
[----:B------:R-:W-:Y:S01]  /*0750*/  SEL R4, RZ, 0x1, !P1 ;  /* 0x00000001ff047807 */ /* 0x000fe20004800000 */
[----:B------:R0:W2:Y:S01]  /*0760*/  @!UP1 SYNCS.EXCH.64 URZ, [UR6+0x48], UR4 ;  /* 0x00004804063f95b2 */ /* 0x0000a20008000100 */
[----:B------:R-:W-:Y:S01]  /*0770*/  LOP3.LUT R6, R6, R3, RZ, 0xc0, !PT ;  /* 0x0000000306067212 */ /* 0x000fe200078ec0ff */
[----:B------:R-:W-:Y:S01]  /*0780*/  NOP ;  /* 0x0000000000007918 */ /* 0x000fe20000000000 */
[----:B------:R-:W-:Y:S01]  /*0790*/  SEL R4, R4, 0x2, P6 ;  /* 0x0000000204047807 */ /* 0x000fe20003000000 */
[----:B------:R-:W-:Y:S06]  /*07a0*/  @!P2 BRA `(.L_x_3) ;  /* 0x000000000008a947 */ /* 0x000fec0003800000 */
[----:B-12-4-:R-:W-:Y:S01]  /*07b0*/  UCGABAR_ARV ;  /* 0x00000000000079c7 */ /* 0x016fe20008000000 */
[----:B------:R-:W-:Y:S05]  /*07c0*/  BRA `(.L_x_4) ;  /* 0x0000000000047947 */ /* 0x000fea0003800000 */
.L_x_3:
[----:B-12-4-:R-:W-:Y:S01]  /*07d0*/  NOP ;  /* 0x0000000000007918 */ /* 0x016fe20000000000 */
.L_x_4:
[----:B------:R-:W1:Y:S01]  /*07e0*/  LDC R2, c[0x0][0x65c] ;  /* 0x00019700ff027b82 */ /* 0x000e620000000800 */
[----:B------:R-:W-:Y:S01]  /*07f0*/  IMAD.MOV.U32 R3, RZ, RZ, RZ ;  /* 0x000000ffff037224 */ /* 0x000fe200078e00ff */
[----:B-1----:R-:W-:Y:S01]  /*0800*/  ISETP.NE.AND P3, PT, R2, 0x1, PT ;  /* 0x000000010200780c */ /* 0x002fe20003f65270 */
[----:B------:R-:W-:-:S12]  /*0810*/  IMAD.U32 R2, RZ, RZ, UR8 ;  /* 0x00000008ff027e24 */ /* 0x000fd8000f8e00ff */
[----:B------:R-:W1:Y:S01]  /*0820*/  @P3 LDC R15, c[0x0][0x10] ;  /* 0x00000400ff0f3b82 */ /* 0x000e620000000800 */
[----:B------:R-:W-:Y:S02]  /*0830*/  @P3 IMAD.MOV.U32 R9, RZ, RZ, RZ ;  /* 0x000000ffff093224 */ /* 0x000fe400078e00ff */
[----:B------:R-:W-:-:S05]  /*0840*/  @P3 IMAD.MOV.U32 R17, RZ, RZ, RZ ;  /* 0x000000ffff113224 */ /* 0x000fca00078e00ff */
[----:B------:R-:W2:Y:S01]  /*0850*/  @!P3 LDC R11, c[0x0][0xc] ;  /* 0x00000300ff0bbb82 */ /* 0x000ea20000000800 */
[----:B-1----:R-:W-:-:S04]  /*0860*/  @P3 IMAD.WIDE.U32 R14, R15, UR8, R8 ;  /* 0x000000080f0e3c25 */ /* 0x002fc8000f8e0008 */
[----:B--2---:R-:W-:-:S04]  /*0870*/  @!P3 IMAD.WIDE.U32 R10, R8, R11, R2 ;  /* 0x0000000b080ab225 */ /* 0x004fc800078e0002 */
[----:B------:R-:W-:Y:S02]  /*0880*/  @P3 IMAD.MOV.U32 R2, RZ, RZ, R14 ;  /* 0x000000ffff023224 */ /* 0x000fe400078e000e */
[----:B------:R-:W-:Y:S02]  /*0890*/  @P3 IMAD.IADD R3, R15, 0x1, R17 ;  /* 0x000000010f033824 */ /* 0x000fe400078e0211 */
[----:B------:R-:W-:Y:S02]  /*08a0*/  @!P3 IMAD.MOV.U32 R2, RZ, RZ, R10 ;  /* 0x000000ffff02b224 */ /* 0x000fe400078e000a */
[----:B------:R-:W-:Y:S01]  /*08b0*/  @!P3 IMAD.MOV.U32 R3, RZ, RZ, R11 ;  /* 0x000000ffff03b224 */ /* 0x000fe200078e000b */
[----:B------:R-:W-:Y:S06]  /*08c0*/  @!P2 BRA `(.L_x_5) ;  /* 0x00000000000ca947 */ /* 0x000fec0003800000 */
[----:B------:R-:W-:Y:S01]  /*08d0*/  UCGABAR_WAIT ;  /* 0x0000000000007dc7 */ /* 0x000fe20008000000 */
[----:B------:R-:W-:Y:S01]  /*08e0*/  CCTL.IVALL ;  /* 0x00000000ff00798f */ /* 0x000fe20002000000 */
[----:B------:R-:W-:Y:S05]  /*08f0*/  BRA `(.L_x_6) ;  /* 0x0000000000047947 */ /* 0x000fea0003800000 */
.L_x_5:
[----:B------:R-:W-:Y:S06]  /*0900*/  BAR.SYNC.DEFER_BLOCKING 0x0 ;  /* 0x0000000000007b1d */ /* 0x000fec0000010000 */
.L_x_6:
[----:B------:R-:W-:Y:S05]  /*0910*/  @!P4 BRA `(.L_x_7) ;  /* 0x0000007c00a8c947 */ /* 0x000fea0003800000 */
[----:B------:R-:W-:-:S13]  /*0920*/  ISETP.GT.U32.AND P0, PT, R16, 0x1, PT ;  /* 0x000000011000780c */ /* 0x000fda0003f04070 */
[----:B0-----:R-:W-:Y:S05]  /*0930*/  @P0 EXIT ;  /* 0x000000000000094d */ /* 0x001fea0003800000 */
[----:B------:R-:W-:Y:S01]  /*0940*/  ULDC.64 UR4, c[0x0][0x650] ;  /* 0x0001940000047ab9 */ /* 0x000fe20000000a00 */
[----:B------:R-:W-:Y:S01]  /*0950*/  PRMT R14, RZ, 0x7610, R14 ;  /* 0x00007610ff0e7816 */ /* 0x000fe2000000000e */
[----:B------:R-:W-:Y:S01]  /*0960*/  IMAD.MOV.U32 R10, RZ, RZ, -0x1 ;  /* 0xffffffffff0a7424 */ /* 0x000fe200078e00ff */
[----:B------:R-:W-:Y:S01]  /*0970*/  ISETP.GE.U32.AND P0, PT, R2, UR4, PT ;  /* 0x0000000402007c0c */ /* 0x000fe2000bf06070 */
[----:B------:R-:W-:Y:S02]  /*0980*/  IMAD.MOV.U32 R11, RZ, RZ, -0x1 ;  /* 0xffffffffff0b7424 */ /* 0x000fe400078e00ff */
[----:B------:R-:W-:Y:S01]  /*0990*/  IMAD.MOV.U32 R7, RZ, RZ, -0x1 ;  /* 0xffffffffff077424 */ /* 0x000fe200078e00ff */
[----:B------:R-:W-:-:S13]  /*09a0*/  ISETP.GE.U32.AND.EX P0, PT, R3, UR5, PT, P0 ;  /* 0x0000000503007c0c */ /* 0x000fda000bf06100 */
[----:B------:R-:W-:Y:S05]  /*09b0*/  @P0 BRA `(.L_x_8) ;  /* 0x0000000400280947 */ /* 0x000fea0003800000 */
[----:B------:R-:W0:Y:S01]  /*09c0*/  LDC.64 R22, c[0x0][0x628] ;  /* 0x00018a00ff167b82 */ /* 0x000e220000000a00 */
[----:B------:R-:W-:Y:S02]  /*09d0*/  IMAD.MOV.U32 R10, RZ, RZ, R2 ;  /* 0x000000ffff0a7224 */ /* 0x000fe400078e0002 */
[----:B------:R-:W-:-:S05]  /*09e0*/  IMAD.MOV.U32 R11, RZ, RZ, R3 ;  /* 0x000000ffff0b7224 */ /* 0x000fca00078e0003 */
[----:B------:R-:W1:Y:S08]  /*09f0*/  LDC R18, c[0x0][0x630] ;  /* 0x00018c00ff127b82 */ /* 0x000e700000000800 */
[----:B------:R-:W2:Y:S01]  /*0a00*/  LDC.64 R24, c[0x0][0x620] ;  /* 0x00018800ff187b82 */ /* 0x000ea20000000a00 */
[----:B0-----:R-:W-:-:S04]  /*0a10*/  ISETP.NE.U32.AND P0, PT, R22, RZ, PT ;  /* 0x000000ff1600720c */ /* 0x001fc80003f05070 */
[----:B------:R-:W-:-:S13]  /*0a20*/  ISETP.NE.AND.EX P0, PT, R23, RZ, PT, P0 ;  /* 0x000000ff1700720c */ /* 0x000fda0003f05300 */
[----:B-12---:R-:W-:Y:S05]  /*0a30*/  @!P0 BRA `(.L_x_9) ;  /* 0x0000000000288947 */ /* 0x006fea0003800000 */
[----:B------:R-:W0:Y:S02]  /*0a40*/  LDC R7, c[0x0][0x634] ;  /* 0x00018d00ff077b82 */ /* 0x000e240000000800 */
[----:B0-----:R-:W-:-:S05]  /*0a50*/  IADD3 R7, P0, R2, R7, RZ ;  /* 0x0000000702077210 */ /* 0x001fca0007f1e0ff */
[----:B------:R-:W-:-:S04]  /*0a60*/  IMAD.X R19, RZ, RZ, R3, P0 ;  /* 0x000000ffff137224 */ /* 0x000fc800000e0603 */
[----:B------:R-:W-:-:S04]  /*0a70*/  IMAD.WIDE.U32 R10, R19, R22, RZ ;  /* 0x00000016130a7225 */ /* 0x000fc800078e00ff */
[----:B------:R-:W-:-:S04]  /*0a80*/  IMAD.WIDE.U32 R14, P0, R7, R23, R10 ;  /* 0x00000017070e7225 */ /* 0x000fc8000780000a */
[----:B------:R-:W-:-:S04]  /*0a90*/  IMAD.WIDE.U32 R10, R7, R22, RZ ;  /* 0x00000016070a7225 */ /* 0x000fc800078e00ff */
[----:B------:R-:W-:Y:S01]  /*0aa0*/  IMAD.X R17, RZ, RZ, RZ, P0 ;  /* 0x000000ffff117224 */ /* 0x000fe200000e06ff */
[----:B------:R-:W-:Y:S01]  /*0ab0*/  IADD3 RZ, P0, R11, R14, RZ ;  /* 0x0000000e0bff7210 */ /* 0x000fe20007f1e0ff */
[----:B------:R-:W-:-:S04]  /*0ac0*/  IMAD.MOV.U32 R16, RZ, RZ, R15 ;  /* 0x000000ffff107224 */ /* 0x000fc800078e000f */
[----:B------:R-:W-:-:S08]  /*0ad0*/  IMAD.WIDE.U32.X R10, R19, R23, R16, P0 ;  /* 0x00000017130a7225 */ /* 0x000fd000000e0410 */
.L_x_9:
[----:B------:R-:W0:Y:S01]  /*0ae0*/  LDC.64 R26, c[0x0][0x640] ;  /* 0x00019000ff1a7b82 */ /* 0x000e220000000a00 */
[--C-:B------:R-:W-:Y:S01]  /*0af0*/  SHF.R.U64 R28, R10, R18, R11.reuse ;  /* 0x000000120a1c7219 */ /* 0x100fe2000000120b */
[----:B------:R-:W-:Y:S01]  /*0b00*/  IMAD R29, R13, R20, R8 ;  /* 0x000000140d1d7224 */ /* 0x000fe200078e0208 */
[----:B------:R-:W-:Y:S01]  /*0b10*/  SHF.R.U32.HI R7, RZ, R18, R11 ;  /* 0x00000012ff077219 */ /* 0x000fe2000001160b */
[----:B------:R-:W-:Y:S01]  /*0b20*/  IMAD.MOV.U32 R23, RZ, RZ, 0x1 ;  /* 0x00000001ff177424 */ /* 0x000fe200078e00ff */
[----:B------:R-:W-:-:S03]  /*0b30*/  IADD3 R9, P0, RZ, -R28, RZ ;  /* 0x8000001cff097210 */ /* 0x000fc60007f1e0ff */
[----:B------:R-:W1:Y:S02]  /*0b40*/  LDC R16, c[0x0][0x618] ;  /* 0x00018600ff107b82 */ /* 0x000e640000000800 */
[----:B------:R-:W-:Y:S02]  /*0b50*/  IMAD.X R7, RZ, RZ, ~R7, P0 ;  /* 0x000000ffff077224 */ /* 0x000fe400000e0e07 */
[----:B------:R-:W-:-:S04]  /*0b60*/  IMAD.WIDE.U32 R10, R9, R24, R2 ;  /* 0x00000018090a7225 */ /* 0x000fc800078e0002 */
[----:B------:R-:W2:Y:S01]  /*0b70*/  LDC R15, c[0x0][0x608] ;  /* 0x00018200ff0f7b82 */ /* 0x000ea20000000800 */
[----:B------:R-:W-:-:S04]  /*0b80*/  IMAD R14, R7, R24, RZ ;  /* 0x00000018070e7224 */ /* 0x000fc800078e02ff */
[----:B------:R-:W-:-:S03]  /*0b90*/  IMAD R7, R9, R25, R14 ;  /* 0x0000001909077224 */ /* 0x000fc600078e020e */
[----:B------:R-:W3:Y:S01]  /*0ba0*/  LDC R22, c[0x0][0x658] ;  /* 0x00019600ff167b82 */ /* 0x000ee20000000800 */
[----:B------:R-:W-:Y:S01]  /*0bb0*/  IMAD.IADD R7, R11, 0x1, R7 ;  /* 0x000000010b077824 */ /* 0x000fe200078e0207 */
[----:B0-----:R-:W-:-:S04]  /*0bc0*/  ISETP.NE.U32.AND P0, PT, R26, RZ, PT ;  /* 0x000000ff1a00720c */ /* 0x001fc80003f05070 */
[----:B------:R-:W-:Y:S02]  /*0bd0*/  ISETP.NE.AND.EX P0, PT, R27, RZ, PT, P0 ;  /* 0x000000ff1b00720c */ /* 0x000fe40003f05300 */
[----:B------:R-:W0:Y:S01]  /*0be0*/  LDC R18, c[0x0][0x600] ;  /* 0x00018000ff127b82 */ /* 0x000e220000000800 */
[-CC-:B-1----:R-:W-:Y:S02]  /*0bf0*/  SHF.R.U64 R19, R10, R16.reuse, R7.reuse ;  /* 0x000000100a137219 */ /* 0x182fe40000001207 */
[----:B------:R-:W-:Y:S01]  /*0c00*/  SHF.R.U32.HI R10, RZ, R16, R7 ;  /* 0x00000010ff0a7219 */ /* 0x000fe20000011607 */
[----:B------:R-:W-:-:S04]  /*0c10*/  IMAD.MOV.U32 R7, RZ, RZ, -0x1 ;  /* 0xffffffffff077424 */ /* 0x000fc800078e00ff */
[----:B------:R-:W1:Y:S01]  /*0c20*/  LDC R21, c[0x0][0x648] ;  /* 0x00019200ff157b82 */ /* 0x000e620000000800 */
[-CC-:B--2---:R-:W-:Y:S02]  /*0c30*/  SHF.R.U64 R16, R19, R15.reuse, R10.reuse ;  /* 0x0000000f13107219 */ /* 0x184fe4000000120a */
[----:B------:R-:W-:-:S05]  /*0c40*/  SHF.R.U32.HI R9, RZ, R15, R10 ;  /* 0x0000000fff097219 */ /* 0x000fca000001160a */
[----:B------:R-:W2:Y:S01]  /*0c50*/  LDC R24, c[0x0][0x638] ;  /* 0x00018e00ff187b82 */ /* 0x000ea20000000800 */
[-CC-:B---3--:R-:W-:Y:S02]  /*0c60*/  SHF.R.U64 R20, R16, R22.reuse, R9.reuse ;  /* 0x0000001610147219 */ /* 0x188fe40000001209 */
[-C--:B------:R-:W-:Y:S02]  /*0c70*/  SHF.L.U32 R7, R7, R22.reuse, RZ ;  /* 0x0000001607077219 */ /* 0x080fe400000006ff */
[----:B------:R-:W-:Y:S01]  /*0c80*/  SHF.R.U32.HI R9, RZ, R22, R9 ;  /* 0x00000016ff097219 */ /* 0x000fe20000011609 */
[----:B------:R-:W-:Y:S01]  /*0c90*/  IMAD.MOV.U32 R8, RZ, RZ, R20 ;  /* 0x000000ffff087224 */ /* 0x000fe200078e0014 */
[----:B------:R-:W-:Y:S01]  /*0ca0*/  LOP3.LUT R13, RZ, R7, RZ, 0x33, !PT ;  /* 0x00000007ff0d7212 */ /* 0x000fe200078e33ff */
[----:B------:R-:W3:Y:S01]  /*0cb0*/  LDC R25, c[0x0][0x610] ;  /* 0x00018400ff197b82 */ /* 0x000ee20000000800 */
[----:B------:R-:W-:Y:S05]  /*0cc0*/  @!P0 BRA `(.L_x_10) ;  /* 0x0000000000288947 */ /* 0x000fea0003800000 */
[----:B------:R-:W4:Y:S02]  /*0cd0*/  LDC R7, c[0x0][0x64c] ;  /* 0x00019300ff077b82 */ /* 0x000f240000000800 */
[----:B----4-:R-:W-:-:S05]  /*0ce0*/  IADD3 R7, P0, R20, R7, RZ ;  /* 0x0000000714077210 */ /* 0x010fca0007f1e0ff */
        /* <DEDUP_REMOVED lines=8> */
.L_x_10:
[----:B-1----:R-:W-:Y:S01]  /*0d70*/  SHF.R.U64 R9, R8, R21, R9 ;  /* 0x0000001508097219 */ /* 0x002fe20000001209 */
[----:B0-----:R-:W-:Y:S01]  /*0d80*/  VIADD R10, R18, 0xffffffff ;  /* 0xffffffff120a7836 */ /* 0x001fe20000000000 */
[----:B------:R-:W-:Y:S01]  /*0d90*/  SHF.L.U32 R7, R23, R22, RZ ;  /* 0x0000001617077219 */ /* 0x000fe200000006ff */
[----:B------:R-:W-:Y:S01]  /*0da0*/  IMAD.MOV.U32 R14, RZ, RZ, 0x1 ;  /* 0x00000001ff0e7424 */ /* 0x000fe200078e00ff */
[----:B------:R-:W-:Y:S01]  /*0db0*/  LOP3.LUT R8, R16, R13, RZ, 0xc0, !PT ;  /* 0x0000000d10087212 */ /* 0x000fe200078ec0ff */
[----:B------:R-:W-:Y:S01]  /*0dc0*/  IMAD.MOV R11, RZ, RZ, -R9 ;  /* 0x000000ffff0b7224 */ /* 0x000fe200078e0a09 */
[----:B------:R-:W-:Y:S02]  /*0dd0*/  SEL R12, R12, R29, !P3 ;  /* 0x0000001d0c0c7207 */ /* 0x000fe40005800000 */
[----:B------:R-:W-:Y:S01]  /*0de0*/  LOP3.LUT R10, R19, R10, RZ, 0xc0, !PT ;  /* 0x0000000a130a7212 */ /* 0x000fe200078ec0ff */
[----:B------:R-:W-:Y:S02]  /*0df0*/  IMAD R9, R7, R9, R8 ;  /* 0x0000000907097224 */ /* 0x000fe400078e0208 */
[----:B--2---:R-:W-:-:S02]  /*0e00*/  IMAD R7, R11, R24, R20 ;  /* 0x000000180b077224 */ /* 0x004fc400078e0214 */
[----:B---3--:R-:W-:Y:S02]  /*0e10*/  IMAD R12, R9, R25, R12 ;  /* 0x00000019090c7224 */ /* 0x008fe400078e020c */
[----:B------:R-:W-:-:S05]  /*0e20*/  IMAD R7, R7, R18, R10 ;  /* 0x0000001207077224 */ /* 0x000fca00078e020a */
[----:B------:R-:W-:Y:S02]  /*0e30*/  SEL R11, R7, R12, !P3 ;  /* 0x0000000c070b7207 */ /* 0x000fe40005800000 */
[----:B------:R-:W-:Y:S01]  /*0e40*/  SEL R10, R12, R7, !P3 ;  /* 0x000000070c0a7207 */ /* 0x000fe20005800000 */
[----:B------:R-:W-:-:S07]  /*0e50*/  IMAD.MOV.U32 R7, RZ, RZ, R28 ;  /* 0x000000ffff077224 */ /* 0x000fce00078e001c */
.L_x_8:
[----:B------:R-:W-:-:S08]  /*0e60*/  NOP ;  /* 0x0000000000007918 */ /* 0x000fd00000000000 */
[----:B------:R-:W0:Y:S02]  /*0e70*/  USETMAXREG.TRY_ALLOC.CTAPOOL UP0, 0xe8 ;  /* 0x000000e8000079c8 */ /* 0x000e240008000600 */
[----:B0-----:R-:W-:-:S13]  /*0e80*/  PLOP3.LUT P0, PT, PT, PT, UP0, 0x80, 0x0 ;  /* 0x000000000000781c */ /* 0x001fda0003f0f008 */
[----:B------:R-:W-:Y:S05]  /*0e90*/  @!P0 BRA `(.L_x_8) ;  /* 0xfffffffc00f08947 */ /* 0x000fea000383ffff */
[----:B------:R-:W-:Y:S01]  /*0ea0*/  ULDC.64 UR4, c[0x0][0x598] ;  /* 0x0001660000047ab9 */ /* 0x000fe20000000a00 */
[----:B------:R-:W-:Y:S01]  /*0eb0*/  ULDC.64 UR20, c[0x0][0x208] ;  /* 0x0000820000147ab9 */ /* 0x000fe20000000a00 */
[----:B------:R-:W-:-:S04]  /*0ec0*/  ISETP.NE.U32.AND P0, PT, RZ, UR4, PT ;  /* 0x00000004ff007c0c */ /* 0x000fc8000bf05070 */
[----:B------:R-:W-:-:S13]  /*0ed0*/  ISETP.NE.AND.EX P0, PT, RZ, UR5, PT, P0 ;  /* 0x00000005ff007c0c */ /* 0x000fda000bf05300 */
[----:B------:R-:W-:Y:S05]  /*0ee0*/  @!P0 BRA `(.L_x_11) ;  /* 0x00000000001c8947 */ /* 0x000fea0003800000 */
[----:B------:R-:W0:Y:S02]  /*0ef0*/  LDC.64 R8, c[0x0][0x598] ;  /* 0x00016600ff087b82 */ /* 0x000e240000000a00 */
[----:B0-----:R-:W2:Y:S02]  /*0f00*/  LDG.E.64 R8, desc[UR20][R8.64] ;  /* 0x0000001408087981 */ /* 0x001ea4000c1e1b00 */
[----:B--2---:R-:W-:-:S04]  /*0f10*/  ISETP.NE.U32.AND P0, PT, R8, RZ, PT ;  /* 0x000000ff0800720c */ /* 0x004fc80003f05070 */
[----:B------:R-:W-:-:S13]  /*0f20*/  ISETP.NE.AND.EX P0, PT, R9, RZ, PT, P0 ;  /* 0x000000ff0900720c */ /* 0x000fda0003f05300 */
[----:B------:R-:W-:Y:S05]  /*0f30*/  @!P0 BRA `(.L_x_11) ;  /* 0x0000000000088947 */ /* 0x000fea0003800000 */
[----:B------:R0:W5:Y:S01]  /*0f40*/  LD.E R8, desc[UR20][R8.64] ;  /* 0x0000001408087980 */ /* 0x000162000c101900 */
[----:B------:R-:W-:Y:S05]  /*0f50*/  BRA `(.L_x_12) ;  /* 0x0000000000207947 */ /* 0x000fea0003800000 */
.L_x_11:
[----:B------:R-:W-:Y:S02]  /*0f60*/  ULDC.64 UR4, c[0x0][0x588] ;  /* 0x0001620000047ab9 */ /* 0x000fe40000000a00 */
[----:B------:R-:W-:-:S04]  /*0f70*/  ISETP.NE.U32.AND P0, PT, RZ, UR4, PT ;  /* 0x00000004ff007c0c */ /* 0x000fc8000bf05070 */
[----:B------:R-:W-:-:S13]  /*0f80*/  ISETP.NE.AND.EX P0, PT, RZ, UR5, PT, P0 ;  /* 0x00000005ff007c0c */ /* 0x000fda000bf05300 */
[----:B------:R-:W-:Y:S05]  /*0f90*/  @!P0 BRA `(.L_x_13) ;  /* 0x00000000000c8947 */ /* 0x000fea0003800000 */
[----:B------:R-:W0:Y:S02]  /*0fa0*/  LDC.64 R8, c[0x0][0x588] ;  /* 0x00016200ff087b82 */ /* 0x000e240000000a00 */
[----:B0-----:R1:W5:Y:S01]  /*0fb0*/  LDG.E R8, desc[UR20][R8.64] ;  /* 0x0000001408087981 */ /* 0x001362000c1e1900 */
[----:B------:R-:W-:Y:S05]  /*0fc0*/  BRA `(.L_x_12) ;  /* 0x0000000000047947 */ /* 0x000fea0003800000 */
.L_x_13:
[----:B------:R-:W2:Y:S02]  /*0fd0*/  LDC R8, c[0x0][0x580] ;  /* 0x00016000ff087b82 */ /* 0x000ea40000000800 */
.L_x_12:
[----:B------:R-:W-:Y:S02]  /*0fe0*/  ULDC.64 UR4, c[0x0][0x5a0] ;  /* 0x0001680000047ab9 */ /* 0x000fe40000000a00 */
[----:B------:R-:W-:-:S04]  /*0ff0*/  ISETP.NE.U32.AND P0, PT, RZ, UR4, PT ;  /* 0x00000004ff007c0c */ /* 0x000fc8000bf05070 */
[----:B------:R-:W-:-:S13]  /*1000*/  ISETP.NE.AND.EX P0, PT, RZ, UR5, PT, P0 ;  /* 0x00000005ff007c0c */ /* 0x000fda000bf05300 */
[----:B------:R-:W-:Y:S05]  /*1010*/  @!P0 BRA `(.L_x_14) ;  /* 0x00000000001c8947 */ /* 0x000fea0003800000 */
[----:B------:R-:W3:Y:S02]  /*1020*/  LDC.64 R12, c[0x0][0x5a0] ;  /* 0x00016800ff0c7b82 */ /* 0x000ee40000000a00 */
[----:B---3--:R-:W3:Y:S02]  /*1030*/  LDG.E.64 R12, desc[UR20][R12.64] ;  /* 0x000000140c0c7981 */ /* 0x008ee4000c1e1b00 */
[----:B---3--:R-:W-:-:S04]  /*1040*/  ISETP.NE.U32.AND P0, PT, R12, RZ, PT ;  /* 0x000000ff0c00720c */ /* 0x008fc80003f05070 */
[----:B------:R-:W-:-:S13]  /*1050*/  ISETP.NE.AND.EX P0, PT, R13, RZ, PT, P0 ;  /* 0x000000ff0d00720c */ /* 0x000fda0003f05300 */
[----:B------:R-:W-:Y:S05]  /*1060*/  @!P0 BRA `(.L_x_14) ;  /* 0x0000000000088947 */ /* 0x000fea0003800000 */
[----:B01----:R0:W5:Y:S01]  /*1070*/  LD.E R9, desc[UR20][R12.64] ;  /* 0x000000140c097980 */ /* 0x003162000c101900 */
[----:B------:R-:W-:Y:S05]  /*1080*/  BRA `(.L_x_15) ;  /* 0x0000000000207947 */ /* 0x000fea0003800000 */
.L_x_14:
[----:B------:R-:W-:Y:S02]  /*1090*/  ULDC.64 UR4, c[0x0][0x590] ;  /* 0x0001640000047ab9 */ /* 0x000fe40000000a00 */
[----:B------:R-:W-:-:S04]  /*10a0*/  ISETP.NE.U32.AND P0, PT, RZ, UR4, PT ;  /* 0x00000004ff007c0c */ /* 0x000fc8000bf05070 */
[----:B------:R-:W-:-:S13]  /*10b0*/  ISETP.NE.AND.EX P0, PT, RZ, UR5, PT, P0 ;  /* 0x00000005ff007c0c */ /* 0x000fda000bf05300 */
[----:B------:R-:W-:Y:S05]  /*10c0*/  @!P0 BRA `(.L_x_16) ;  /* 0x00000000000c8947 */ /* 0x000fea0003800000 */
[----:B------:R-:W0:Y:S02]  /*10d0*/  LDC.64 R12, c[0x0][0x590] ;  /* 0x00016400ff0c7b82 */ /* 0x000e240000000a00 */
[----:B01----:R1:W5:Y:S01]  /*10e0*/  LDG.E R9, desc[UR20][R12.64] ;  /* 0x000000140c097981 */ /* 0x003362000c1e1900 */
[----:B------:R-:W-:Y:S05]  /*10f0*/  BRA `(.L_x_15) ;  /* 0x0000000000047947 */ /* 0x000fea0003800000 */
.L_x_16:
[----:B01----:R-:W3:Y:S02]  /*1100*/  LDC R9, c[0x0][0x584] ;  /* 0x00016100ff097b82 */ /* 0x003ee40000000800 */
.L_x_15:
[----:B------:R-:W-:-:S13]  /*1110*/  LOP3.LUT P0, RZ, R14, 0xff, RZ, 0xc0, !PT ;  /* 0x000000ff0eff7812 */ /* 0x000fda000780c0ff */
[----:B------:R-:W-:Y:S05]  /*1120*/  @!P0 EXIT ;  /* 0x000000000000894d */ /* 0x000fea0003800000 */
[----:B------:R-:W-:Y:S01]  /*1130*/  ULDC UR4, c[0x0][0x28c] ;  /* 0x0000a30000047ab9 */ /* 0x000fe20000000800 */
[----:B------:R-:W-:Y:S01]  /*1140*/  LOP3.LUT R144, R4, 0x1, RZ, 0xfc, !PT ;  /* 0x0000000104907812 */ /* 0x000fe200078efcff */
[----:B------:R-:W-:-:S04]  /*1150*/  UIADD3 UR4, UR4, 0xff, URZ ;  /* 0x000000ff04047890 */ /* 0x000fc8000fffe03f */
[----:B------:R-:W-:-:S04]  /*1160*/  USHF.R.S32.HI UR5, URZ, 0x1f, UR4 ;  /* 0x0000001f3f057899 */ /* 0x000fc80008011404 */
[----:B------:R-:W-:-:S03]  /*1170*/  ULEA.HI UR5, UR5, UR4, URZ, 0x8 ;  /* 0x0000000405057291 */ /* 0x000fc6000f8f403f */
[----:B------:R-:W-:Y:S01]  /*1180*/  UMOV UR4, URZ ;  /* 0x0000003f00047c82 */ /* 0x000fe20008000000 */
[----:B------:R-:W-:-:S03]  /*1190*/  USHF.R.S32.HI UR9, URZ, 0x8, UR5 ;  /* 0x000000083f097899 */ /* 0x000fc60008011405 */
[----:B------:R-:W-:-:S09]  /*11a0*/  UMOV UR5, URZ ;  /* 0x0000003f00057c82 */ /* 0x000fd20008000000 */
.L_x_171:
[----:B01----:R-:W-:Y:S01]  /*11b0*/  LOP3.LUT R12, R0, 0x80, RZ, 0xc0, !PT ;  /* 0x00000080000c7812 */ /* 0x003fe200078ec0ff */
[----:B------:R-:W0:Y:S01]  /*11c0*/  S2UR UR12, SR_CgaCtaId ;  /* 0x00000000000c79c3 */ /* 0x000e220000008800 */
[----:B------:R-:W-:Y:S01]  /*11d0*/  UMOV UR11, 0x400 ;  /* 0x00000400000b7882 */ /* 0x000fe20000000000 */
[----:B------:R-:W-:Y:S01]  /*11e0*/  UMOV UR6, URZ ;  /* 0x0000003f00067c82 */ /* 0x000fe20008000000 */
[----:B------:R-:W-:Y:S01]  /*11f0*/  SHF.R.U32.HI R12, RZ, 0x7, R12 ;  /* 0x00000007ff0c7819 */ /* 0x000fe2000001160c */
[----:B------:R-:W-:Y:S01]  /*1200*/  UMOV UR7, URZ ;  /* 0x0000003f00077c82 */ /* 0x000fe20008000000 */
[----:B------:R-:W-:Y:S02]  /*1210*/  CS2R R20, SRZ ;  /* 0x0000000000147805 */ /* 0x000fe4000001ff00 */
[----:B------:R-:W-:Y:S02]  /*1220*/  CS2R R18, SRZ ;  /* 0x0000000000127805 */ /* 0x000fe4000001ff00 */
[----:B------:R-:W-:Y:S01]  /*1230*/  CS2R R22, SRZ ;  /* 0x0000000000167805 */ /* 0x000fe2000001ff00 */
[----:B------:R-:W1:Y:S01]  /*1240*/  LDC R13, c[0x0][0x28c] ;  /* 0x0000a300ff0d7b82 */ /* 0x000e620000000800 */
[----:B----4-:R-:W4:Y:S01]  /*1250*/  SHFL.IDX PT, R12, R12, RZ, 0x1f ;  /* 0x00001fff0c0c7589 */ /* 0x010f2200000e0000 */
[----:B------:R-:W-:-:S02]  /*1260*/  CS2R R88, SRZ ;  /* 0x0000000000587805 */ /* 0x000fc4000001ff00 */
[----:B------:R-:W-:Y:S02]  /*1270*/  CS2R R90, SRZ ;  /* 0x00000000005a7805 */ /* 0x000fe4000001ff00 */
[----:B------:R-:W-:Y:S02]  /*1280*/  CS2R R92, SRZ ;  /* 0x00000000005c7805 */ /* 0x000fe4000001ff00 */
[----:B------:R-:W-:Y:S02]  /*1290*/  CS2R R94, SRZ ;  /* 0x00000000005e7805 */ /* 0x000fe4000001ff00 */
[----:B------:R-:W-:Y:S02]  /*12a0*/  CS2R R98, SRZ ;  /* 0x0000000000627805 */ /* 0x000fe4000001ff00 */
[----:B------:R-:W-:Y:S02]  /*12b0*/  CS2R R96, SRZ ;  /* 0x0000000000607805 */ /* 0x000fe4000001ff00 */
[----:B------:R-:W-:-:S02]  /*12c0*/  CS2R R100, SRZ ;  /* 0x0000000000647805 */ /* 0x000fc4000001ff00 */
[----:B------:R-:W-:Y:S02]  /*12d0*/  CS2R R102, SRZ ;  /* 0x0000000000667805 */ /* 0x000fe4000001ff00 */
[----:B------:R-:W-:Y:S02]  /*12e0*/  CS2R R104, SRZ ;  /* 0x0000000000687805 */ /* 0x000fe4000001ff00 */
[----:B------:R-:W-:Y:S02]  /*12f0*/  CS2R R106, SRZ ;  /* 0x00000000006a7805 */ /* 0x000fe4000001ff00 */
[----:B------:R-:W-:Y:S02]  /*1300*/  CS2R R110, SRZ ;  /* 0x00000000006e7805 */ /* 0x000fe4000001ff00 */
[----:B------:R-:W-:Y:S02]  /*1310*/  CS2R R108, SRZ ;  /* 0x00000000006c7805 */ /* 0x000fe4000001ff00 */
[----:B------:R-:W-:-:S02]  /*1320*/  CS2R R112, SRZ ;  /* 0x0000000000707805 */ /* 0x000fc4000001ff00 */
[----:B------:R-:W-:Y:S01]  /*1330*/  CS2R R114, SRZ ;  /* 0x0000000000727805 */ /* 0x000fe2000001ff00 */
[----:B0-----:R-:W-:Y:S01]  /*1340*/  ULEA UR11, UR12, UR11, 0x18 ;  /* 0x0000000b0c0b7291 */ /* 0x001fe2000f8ec03f */
[----:B------:R-:W-:Y:S02]  /*1350*/  CS2R R116, SRZ ;  /* 0x0000000000747805 */ /* 0x000fe4000001ff00 */
[----:B------:R-:W-:Y:S01]  /*1360*/  CS2R R118, SRZ ;  /* 0x0000000000767805 */ /* 0x000fe2000001ff00 */
[----:B------:R-:W-:Y:S01]  /*1370*/  UMOV UR12, UR5 ;  /* 0x00000005000c7c82 */ /* 0x000fe20008000000 */
[----:B------:R-:W-:Y:S02]  /*1380*/  CS2R R120, SRZ ;  /* 0x0000000000787805 */ /* 0x000fe4000001ff00 */
[----:B------:R-:W-:Y:S02]  /*1390*/  CS2R R122, SRZ ;  /* 0x00000000007a7805 */ /* 0x000fe4000001ff00 */
[----:B------:R-:W-:-:S02]  /*13a0*/  CS2R R124, SRZ ;  /* 0x00000000007c7805 */ /* 0x000fc4000001ff00 */
[----:B------:R-:W-:Y:S02]  /*13b0*/  CS2R R126, SRZ ;  /* 0x00000000007e7805 */ /* 0x000fe4000001ff00 */
[----:B-1----:R-:W-:Y:S02]  /*13c0*/  ISETP.GE.AND P0, PT, R13, 0x1, PT ;  /* 0x000000010d00780c */ /* 0x002fe40003f06270 */
[----:B------:R-:W-:Y:S02]  /*13d0*/  CS2R R128, SRZ ;  /* 0x0000000000807805 */ /* 0x000fe4000001ff00 */
[----:B----4-:R-:W-:Y:S02]  /*13e0*/  R2UR UR8, R12 ;  /* 0x000000000c0872ca */ /* 0x010fe400000e0000 */
[----:B------:R-:W-:Y:S02]  /*13f0*/  CS2R R130, SRZ ;  /* 0x0000000000827805 */ /* 0x000fe4000001ff00 */
[----:B------:R-:W-:-:S02]  /*1400*/  CS2R R132, SRZ ;  /* 0x0000000000847805 */ /* 0x000fc4000001ff00 */
[----:B------:R-:W-:Y:S02]  /*1410*/  CS2R R134, SRZ ;  /* 0x0000000000867805 */ /* 0x000fe4000001ff00 */
[----:B------:R-:W-:Y:S02]  /*1420*/  CS2R R136, SRZ ;  /* 0x0000000000887805 */ /* 0x000fe4000001ff00 */
[----:B------:R-:W-:Y:S02]  /*1430*/  CS2R R138, SRZ ;  /* 0x00000000008a7805 */ /* 0x000fe4000001ff00 */
[----:B------:R-:W-:Y:S02]  /*1440*/  CS2R R140, SRZ ;  /* 0x00000000008c7805 */ /* 0x000fe4000001ff00 */
[----:B------:R-:W-:Y:S01]  /*1450*/  CS2R R142, SRZ ;  /* 0x00000000008e7805 */ /* 0x000fe2000001ff00 */
[----:B------:R-:W-:Y:S01]  /*1460*/  IMAD.MOV.U32 R145, RZ, RZ, RZ ;  /* 0x000000ffff917224 */ /* 0x000fe200078e00ff */
[----:B------:R-:W-:Y:S01]  /*1470*/  CS2R R56, SRZ ;  /* 0x0000000000387805 */ /* 0x000fe2000001ff00 */
[----:B------:R-:W-:Y:S01]  /*1480*/  IMAD.MOV.U32 R147, RZ, RZ, RZ ;  /* 0x000000ffff937224 */ /* 0x000fe200078e00ff */
[----:B------:R-:W-:Y:S01]  /*1490*/  CS2R R58, SRZ ;  /* 0x00000000003a7805 */ /* 0x000fe2000001ff00 */
[----:B------:R-:W-:Y:S01]  /*14a0*/  IMAD.U32 R16, RZ, RZ, UR4 ;  /* 0x00000004ff107e24 */ /* 0x000fe2000f8e00ff */
[----:B------:R-:W-:Y:S01]  /*14b0*/  ULEA.HI UR10, UR8, UR8, URZ, 0x1 ;  /* 0x00000008080a7291 */ /* 0x000fe2000f8f083f */
[----:B------:R-:W-:-:S02]  /*14c0*/  CS2R R60, SRZ ;  /* 0x00000000003c7805 */ /* 0x000fc4000001ff00 */
[----:B------:R-:W-:Y:S02]  /*14d0*/  CS2R R62, SRZ ;  /* 0x00000000003e7805 */ /* 0x000fe4000001ff00 */
[----:B------:R-:W-:Y:S01]  /*14e0*/  CS2R R64, SRZ ;  /* 0x0000000000407805 */ /* 0x000fe2000001ff00 */
[----:B------:R-:W-:Y:S01]  /*14f0*/  ULOP3.LUT UR10, UR10, 0x7fffe, URZ, 0xc0, !UPT ;  /* 0x0007fffe0a0a7892 */ /* 0x000fe2000f8ec03f */
[----:B------:R-:W-:Y:S02]  /*1500*/  CS2R R66, SRZ ;  /* 0x0000000000427805 */ /* 0x000fe4000001ff00 */
[----:B------:R-:W-:Y:S02]  /*1510*/  CS2R R68, SRZ ;  /* 0x0000000000447805 */ /* 0x000fe4000001ff00 */
[----:B------:R-:W-:Y:S01]  /*1520*/  CS2R R70, SRZ ;  /* 0x0000000000467805 */ /* 0x000fe2000001ff00 */
[----:B------:R-:W-:Y:S01]  /*1530*/  UIADD3 UR10, UR8, -UR10, URZ ;  /* 0x8000000a080a7290 */ /* 0x000fe2000fffe03f */
[----:B------:R-:W-:-:S02]  /*1540*/  CS2R R72, SRZ ;  /* 0x0000000000487805 */ /* 0x000fc4000001ff00 */
[----:B------:R-:W-:Y:S01]  /*1550*/  CS2R R74, SRZ ;  /* 0x00000000004a7805 */ /* 0x000fe2000001ff00 */
[----:B------:R-:W-:Y:S01]  /*1560*/  UMOV UR8, URZ ;  /* 0x0000003f00087c82 */ /* 0x000fe20008000000 */
[----:B------:R-:W-:Y:S01]  /*1570*/  ULEA UR10, UR10, UR11, 0xd ;  /* 0x0000000b0a0a7291 */ /* 0x000fe2000f8e683f */
[----:B------:R-:W-:Y:S02]  /*1580*/  CS2R R76, SRZ ;  /* 0x00000000004c7805 */ /* 0x000fe4000001ff00 */
[----:B------:R-:W-:Y:S02]  /*1590*/  CS2R R78, SRZ ;  /* 0x00000000004e7805 */ /* 0x000fe4000001ff00 */
[----:B------:R-:W-:Y:S01]  /*15a0*/  CS2R R80, SRZ ;  /* 0x0000000000507805 */ /* 0x000fe2000001ff00 */
[----:B------:R-:W-:Y:S01]  /*15b0*/  UIADD3 UR10, UR10, 0x100, URZ ;  /* 0x000001000a0a7890 */ /* 0x000fe2000fffe03f */
[----:B------:R-:W-:Y:S02]  /*15c0*/  CS2R R82, SRZ ;  /* 0x0000000000527805 */ /* 0x000fe4000001ff00 */
[----:B------:R-:W-:-:S02]  /*15d0*/  CS2R R84, SRZ ;  /* 0x0000000000547805 */ /* 0x000fc4000001ff00 */
[----:B------:R-:W-:Y:S01]  /*15e0*/  CS2R R86, SRZ ;  /* 0x0000000000567805 */ /* 0x000fe2000001ff00 */
[----:B------:R-:W-:Y:S01]  /*15f0*/  USHF.R.U32.HI UR10, URZ, 0x4, UR10 ;  /* 0x000000043f0a7899 */ /* 0x000fe2000801160a */
[----:B------:R-:W-:Y:S02]  /*1600*/  CS2R R24, SRZ ;  /* 0x0000000000187805 */ /* 0x000fe4000001ff00 */
[----:B------:R-:W-:Y:S02]  /*1610*/  CS2R R26, SRZ ;  /* 0x00000000001a7805 */ /* 0x000fe4000001ff00 */
[----:B------:R-:W-:Y:S01]  /*1620*/  CS2R R28, SRZ ;  /* 0x00000000001c7805 */ /* 0x000fe2000001ff00 */
[----:B------:R-:W-:Y:S01]  /*1630*/  ULOP3.LUT UR10, UR10, 0x3fff, URZ, 0xc0, !UPT ;  /* 0x00003fff0a0a7892 */ /* 0x000fe2000f8ec03f */
        /* <DEDUP_REMOVED lines=12> */
[----:B------:R-:W-:Y:S01]  /*1700*/  CS2R R54, SRZ ;  /* 0x0000000000367805 */ /* 0x000fe2000001ff00 */
[----:B--23--:R-:W-:Y:S06]  /*1710*/  @!P0 BRA `(.L_x_17) ;  /* 0x0000000c00348947 */ /* 0x00cfec0003800000 */
[----:B------:R-:W-:-:S13]  /*1720*/  ISETP.NE.AND P1, PT, R144, 0x3, PT ;  /* 0x000000039000780c */ /* 0x000fda0003f25270 */
[----:B------:R-:W-:Y:S05]  /*1730*/  @!P1 BRA `(.L_x_18) ;  /* 0x0000000000049947 */ /* 0x000fea0003800000 */
[----:B------:R-:W-:Y:S01]  /*1740*/  BPT.TRAP 0x1 ;  /* 0x000000040000795c */ /* 0x000fe20000300000 */
.L_x_18:
[----:B------:R-:W-:Y:S01]  /*1750*/  ULEA UR6, UR5, UR11, 0x3 ;  /* 0x0000000b05067291 */ /* 0x000fe2000f8e183f */
[----:B------:R-:W-:-:S05]  /*1760*/  IMAD.U32 R12, RZ, RZ, UR4 ;  /* 0x00000004ff0c7e24 */ /* 0x000fca000f8e00ff */
[----:B------:R-:W-:-:S04]  /*1770*/  SHF.L.U32 R12, R12, 0x1f, RZ ;  /* 0x0000001f0c0c7819 */ /* 0x000fc800000006ff */
[----:B------:R0:W1:Y:S01]  /*1780*/  SYNCS.PHASECHK.TRANS64.TRYWAIT P0, [UR6], R12 ;  /* 0x0000000cff0075a7 */ /* 0x0000620008000146 */
[----:B------:R-:W-:Y:S05]  /*1790*/  @!P1 BRA `(.L_x_19) ;  /* 0x0000000000049947 */ /* 0x000fea0003800000 */
[----:B------:R-:W-:Y:S01]  /*17a0*/  BPT.TRAP 0x1 ;  /* 0x000000040000795c */ /* 0x000fe20000300000 */
.L_x_19:
[----:B-1----:R-:W-:Y:S05]  /*17b0*/  @P0 BRA `(.L_x_20) ;  /* 0x0000000000080947 */ /* 0x002fea0003800000 */
[----:B------:R-:W1:Y:S02]  /*17c0*/  SYNCS.PHASECHK.TRANS64.TRYWAIT P0, [UR6], R12 ;  /* 0x0000000cff0075a7 */ /* 0x000e640008000146 */
[----:B-1----:R-:W-:Y:S05]  /*17d0*/  @!P0 BRA `(.L_x_21) ;  /* 0x0000008400688947 */ /* 0x002fea0003800000 */
.L_x_20:
[----:B------:R-:W-:Y:S01]  /*17e0*/  UIADD3 UR6, UR11, 0x24100, URZ ;  /* 0x000241000b067890 */ /* 0x000fe2000fffe03f */
[----:B------:R-:W-:Y:S01]  /*17f0*/  WARPGROUP.ARRIVE ;  /* 0x00000000000079c5 */ /* 0x000fe20000000000 */
[----:B------:R-:W-:Y:S01]  /*1800*/  ULOP3.LUT UR8, UR10, 0x10000, URZ, 0xfc, !UPT ;  /* 0x000100000a087892 */ /* 0x000fe2000f8efc3f */
[----:B------:R-:W-:Y:S01]  /*1810*/  CS2R R20, SRZ ;  /* 0x0000000000147805 */ /* 0x000fe2000001ff00 */
[----:B------:R-:W-:Y:S01]  /*1820*/  USHF.R.U32.HI UR6, URZ, 0x4, UR6 ;  /* 0x000000043f067899 */ /* 0x000fe20008011606 */
[----:B------:R-:W-:Y:S01]  /*1830*/  CS2R R18, SRZ ;  /* 0x0000000000127805 */ /* 0x000fe2000001ff00 */
[----:B------:R-:W-:Y:S01]  /*1840*/  UIMAD UR8, UR5, 0xc00, UR8 ;  /* 0x00000c00050878a4 */ /* 0x000fe2000f8e0208 */
[----:B------:R-:W-:Y:S01]  /*1850*/  CS2R R22, SRZ ;  /* 0x0000000000167805 */ /* 0x000fe2000001ff00 */
[----:B------:R-:W-:Y:S01]  /*1860*/  ULOP3.LUT UR6, UR6, 0x3fff, URZ, 0xc0, !UPT ;  /* 0x00003fff06067892 */ /* 0x000fe2000f8ec03f */
[----:B------:R-:W-:Y:S01]  /*1870*/  CS2R R88, SRZ ;  /* 0x0000000000587805 */ /* 0x000fe2000001ff00 */
[----:B------:R-:W-:Y:S01]  /*1880*/  UMOV UR17, 0x40000040 ;  /* 0x4000004000117882 */ /* 0x000fe20000000000 */
[----:B------:R-:W-:Y:S01]  /*1890*/  UMOV UR19, 0x40000040 ;  /* 0x4000004000137882 */ /* 0x000fe20000000000 */
[----:B------:R-:W-:Y:S01]  /*18a0*/  ULOP3.LUT UR6, UR6, 0x10000, URZ, 0xfc, !UPT ;  /* 0x0001000006067892 */ /* 0x000fe2000f8efc3f */
[----:B------:R-:W-:Y:S01]  /*18b0*/  CS2R R90, SRZ ;  /* 0x00000000005a7805 */ /* 0x000fe2000001ff00 */
[----:B------:R-:W-:Y:S01]  /*18c0*/  UMOV UR16, UR8 ;  /* 0x0000000800107c82 */ /* 0x000fe20008000000 */
[----:B------:R-:W-:Y:S01]  /*18d0*/  UIADD3 UR7, UR8, 0x606, URZ ;  /* 0x0000060608077890 */ /* 0x000fe2000fffe03f */
[----:B------:R-:W-:Y:S01]  /*18e0*/  CS2R R92, SRZ ;  /* 0x00000000005c7805 */ /* 0x000fe2000001ff00 */
[----:B------:R-:W-:Y:S01]  /*18f0*/  ULEA UR12, UR5, UR6, 0xa ;  /* 0x00000006050c7291 */ /* 0x000fe2000f8e503f */
[----:B------:R-:W-:Y:S01]  /*1900*/  CS2R R94, SRZ ;  /* 0x00000000005e7805 */ /* 0x000fe2000001ff00 */
[----:B------:R-:W-:Y:S01]  /*1910*/  UIADD3 UR6, UR8, 0x400, URZ ;  /* 0x0000040008067890 */ /* 0x000fe2000fffe03f */
[----:B------:R-:W-:Y:S01]  /*1920*/  CS2R R98, SRZ ;  /* 0x0000000000627805 */ /* 0x000fe2000001ff00 */
[----:B------:R-:W-:Y:S01]  /*1930*/  UIADD3 UR14, UR12, 0x206, URZ ;  /* 0x000002060c0e7890 */ /* 0x000fe2000fffe03f */
[----:B------:R-:W-:Y:S01]  /*1940*/  CS2R R96, SRZ ;  /* 0x0000000000607805 */ /* 0x000fe2000001ff00 */
[----:B------:R-:W-:Y:S01]  /*1950*/  UMOV UR13, 0x40000040 ;  /* 0x40000040000d7882 */ /* 0x000fe20000000000 */
[----:B------:R-:W-:Y:S01]  /*1960*/  UMOV UR18, UR12 ;  /* 0x0000000c00127c82 */ /* 0x000fe20008000000 */
[----:B------:R-:W-:Y:S01]  /*1970*/  UMOV UR15, 0x40000040 ;  /* 0x40000040000f7882 */ /* 0x000fe20000000000 */
[----:B------:R-:W-:Y:S01]  /*1980*/  QGMMA.64x64x32.F32.E4M3.E4M3 R56, gdesc[UR16], RZ, !UPT ;  /* 0x00e00000103879f3 */ /* 0x000fe2000c7008ff */
[----:B------:R-:W-:Y:S01]  /*1990*/  UMOV UR16, UR6 ;  /* 0x0000000600107c82 */ /* 0x000fe20008000000 */
[----:B------:R-:W-:Y:S01]  /*19a0*/  UMOV UR17, 0x40000040 ;  /* 0x4000004000117882 */ /* 0x000fe20000000000 */
[----:B------:R-:W-:Y:S01]  /*19b0*/  UIADD3 UR6, UR8, 0x402, URZ ;  /* 0x0000040208067890 */ /* 0x000fe2000fffe03f */
[----:B------:R-:W-:Y:S01]  /*19c0*/  QGMMA.64x64x32.F32.E4M3.E4M3 R24, gdesc[UR16], RZ, !UPT ;  /* 0x00e00000101879f3 */ /* 0x000fe2000c7008ff */
[----:B------:R-:W-:Y:S01]  /*19d0*/  UIADD3 UR16, UR8, 0x2, URZ ;  /* 0x0000000208107890 */ /* 0x000fe2000fffe03f */
[----:B------:R-:W-:Y:S01]  /*19e0*/  CS2R R100, SRZ ;  /* 0x0000000000647805 */ /* 0x000fe2000001ff00 */
[----:B------:R-:W-:Y:S01]  /*19f0*/  UIADD3 UR18, UR12, 0x2, URZ ;  /* 0x000000020c127890 */ /* 0x000fe2000fffe03f */
[----:B------:R-:W-:Y:S01]  /*1a00*/  CS2R R102, SRZ ;  /* 0x0000000000667805 */ /* 0x000fe2000001ff00 */
[----:B------:R-:W-:Y:S01]  /*1a10*/  UMOV UR17, 0x40000040 ;  /* 0x4000004000117882 */ /* 0x000fe20000000000 */
[----:B------:R-:W-:Y:S01]  /*1a20*/  UMOV UR19, 0x40000040 ;  /* 0x4000004000137882 */ /* 0x000fe20000000000 */
        /* <DEDUP_REMOVED lines=20> */
[----:B------:R-:W-:Y:S02]  /*1b70*/  IMAD.MOV.U32 R145, RZ, RZ, RZ ;  /* 0x000000ffff917224 */ /* 0x000fe400078e00ff */
[----:B------:R-:W-:Y:S01]  /*1b80*/  IMAD.MOV.U32 R147, RZ, RZ, RZ ;  /* 0x000000ffff937224 */ /* 0x000fe200078e00ff */
[----:B------:R-:W-:Y:S01]  /*1b90*/  QGMMA.64x64x32.F32.E4M3.E4M3 R56, gdesc[UR16], R56 ;  /* 0x00e00000103879f3 */ /* 0x000fe20008700838 */
[----:B------:R-:W-:Y:S01]  /*1ba0*/  UMOV UR16, UR6 ;  /* 0x0000000600107c82 */ /* 0x000fe20008000000 */
[----:B------:R-:W-:Y:S01]  /*1bb0*/  UMOV UR17, 0x40000040 ;  /* 0x4000004000117882 */ /* 0x000fe20000000000 */
[----:B------:R-:W-:Y:S01]  /*1bc0*/  UIADD3 UR6, UR8, 0x404, URZ ;  /* 0x0000040408067890 */ /* 0x000fe2000fffe03f */
[----:B------:R-:W-:Y:S01]  /*1bd0*/  QGMMA.64x64x32.F32.E4M3.E4M3 R24, gdesc[UR16], R24 ;  /* 0x00e00000101879f3 */ /* 0x000fe20008700818 */
[----:B------:R-:W-:Y:S02]  /*1be0*/  UIADD3 UR16, UR8, 0x4, URZ ;  /* 0x0000000408107890 */ /* 0x000fe4000fffe03f */
[----:B------:R-:W-:Y:S01]  /*1bf0*/  UIADD3 UR18, UR12, 0x4, URZ ;  /* 0x000000040c127890 */ /* 0x000fe2000fffe03f */
[----:B------:R-:W-:Y:S01]  /*1c00*/  UMOV UR17, 0x40000040 ;  /* 0x4000004000117882 */ /* 0x000fe20000000000 */
[----:B------:R-:W-:-:S07]  /*1c10*/  UMOV UR19, 0x40000040 ;  /* 0x4000004000137882 */ /* 0x000fce0000000000 */
        /* <DEDUP_REMOVED lines=35> */
[----:B------:R-:W-:Y:S01]  /*1e50*/  UMOV UR19, 0x40000040 ;  /* 0x4000004000137882 */ /* 0x000fe20000000000 */
[----:B------:R-:W-:Y:S01]  /*1e60*/  UMOV UR12, UR7 ;  /* 0x00000007000c7c82 */ /* 0x000fe20008000000 */
[----:B------:R-:W-:Y:S01]  /*1e70*/  ULDC UR7, c[0x0][0x50c] ;  /* 0x0001430000077ab9 */ /* 0x000fe20000000800 */
[----:B------:R-:W-:-:S02]  /*1e80*/  UIADD3 UR8, UR8, 0xa06, URZ ;  /* 0x00000a0608087890 */ /* 0x000fc4000fffe03f */
[----:B------:R-:W-:-:S04]  /*1e90*/  UISETP.NE.AND UP0, UPT, UR7, 0x8, UPT ;  /* 0x000000080700788c */ /* 0x000fc8000bf05270 */
[----:B------:R-:W-:-:S06]  /*1ea0*/  USEL UR7, URZ, 0x1, UP0 ;  /* 0x000000013f077887 */ /* 0x000fcc0008000000 */
[----:B------:R-:W-:Y:S01]  /*1eb0*/  ISETP.NE.AND P0, PT, RZ, UR7, PT ;  /* 0x00000007ff007c0c */ /* 0x000fe2000bf05270 */
[----:B------:R-:W-:Y:S01]  /*1ec0*/  QGMMA.64x64x32.F32.E4M3.E4M3 R56, gdesc[UR16], R56 ;  /* 0x00e00000103879f3 */ /* 0x000fe20008700838 */
[----:B------:R-:W-:Y:S01]  /*1ed0*/  UMOV UR16, UR6 ;  /* 0x0000000600107c82 */ /* 0x000fe20008000000 */
[----:B------:R-:W-:Y:S01]  /*1ee0*/  UMOV UR17, 0x40000040 ;  /* 0x4000004000117882 */ /* 0x000fe20000000000 */
[----:B------:R-:W-:Y:S01]  /*1ef0*/  UMOV UR6, 0x8 ;  /* 0x0000000800067882 */ /* 0x000fe20000000000 */
[----:B------:R-:W-:Y:S04]  /*1f00*/  QGMMA.64x64x32.F32.E4M3.E4M3 R24, gdesc[UR16], R24 ;  /* 0x00e00000101879f3 */ /* 0x000fe80008700818 */
[----:B------:R-:W-:Y:S01]  /*1f10*/  QGMMA.64x64x32.F32.E4M3.E4M3 R56, gdesc[UR12], R56 ;  /* 0x00e000000c3879f3 */ /* 0x000fe20008700838 */
[----:B------:R-:W-:Y:S01]  /*1f20*/  UMOV UR12, UR8 ;  /* 0x00000008000c7c82 */ /* 0x000fe20008000000 */
[----:B------:R-:W-:-:S02]  /*1f30*/  UMOV UR13, 0x40000040 ;  /* 0x40000040000d7882 */ /* 0x000fc40000000000 */
[----:B------:R-:W-:Y:S01]  /*1f40*/  QGMMA.64x64x32.F32.E4M3.E4M3 R24, gdesc[UR12], R24, gsb0 ;  /* 0x00e000000c1879f3 */ /* 0x000fe20008000818 */
[----:B------:R-:W-:Y:S05]  /*1f50*/  @!P0 BRA `(.L_x_22) ;  /* 0x0000000400088947 */ /* 0x000fea0003800000 */
[----:B------:R-:W-:Y:S02]  /*1f60*/  WARPGROUP.DEPBAR.LE gsb0, 0x0 ;  /* 0x00008000000079c5 */ /* 0x000fe40000010000 */
[----:B------:R-:W-:-:S01]  /*1f70*/  FADD R147, RZ, R56 ;  /* 0x00000038ff937221 */ /* 0x000fc20000000000 */
[----:B------:R-:W-:Y:S01]  /*1f80*/  FADD R142, RZ, R57 ;  /* 0x00000039ff8e7221 */ /* 0x000fe20000000000 */
        /* <DEDUP_REMOVED lines=62> */
[----:B------:R-:W-:-:S06]  /*2370*/  UMOV UR6, URZ ;  /* 0x0000003f00067c82 */ /* 0x000fcc0008000000 */
.L_x_22:
[----:B------:R-:W-:-:S04]  /*2380*/  UIADD3 UR12, UR5, 0x1, URZ ;  /* 0x00000001050c7890 */ /* 0x000fc8000fffe03f */
[----:B------:R-:W-:-:S04]  /*2390*/  UISETP.NE.AND UP0, UPT, UR12, 0x3, UPT ;  /* 0x000000030c00788c */ /* 0x000fc8000bf05270 */
[----:B------:R-:W-:Y:S02]  /*23a0*/  USEL UR8, URZ, 0x1, UP0 ;  /* 0x000000013f087887 */ /* 0x000fe40008000000 */
[----:B------:R-:W-:Y:S02]  /*23b0*/  USEL UR12, UR12, URZ, UP0 ;  /* 0x0000003f0c0c7287 */ /* 0x000fe40008000000 */
[----:B------:R-:W-:-:S06]  /*23c0*/  ULOP3.LUT UR8, UR4, UR8, URZ, 0x3c, !UPT ;  /* 0x0000000804087292 */ /* 0x000fcc000f8e3c3f */
[----:B------:R-:W-:Y:S01]  /*23d0*/  IMAD.U32 R16, RZ, RZ, UR8 ;  /* 0x00000008ff107e24 */ /* 0x000fe2000f8e00ff */
[----:B------:R-:W-:-:S06]  /*23e0*/  UMOV UR8, 0x1 ;  /* 0x0000000100087882 */ /* 0x000fcc0000000000 */
.L_x_17:
[----:B------:R-:W-:-:S04]  /*23f0*/  UISETP.LT.AND UP0, UPT, UR9, 0x1, UPT ;  /* 0x000000010900788c */ /* 0x000fc8000bf01270 */
[----:B------:R-:W-:-:S04]  /*2400*/  USEL UR13, UR9, 0x1, UP0 ;  /* 0x00000001090d7887 */ /* 0x000fc80008000000 */
[----:B------:R-:W-:-:S04]  /*2410*/  UIADD3 UR13, UR9, -UR13, URZ ;  /* 0x8000000d090d7290 */ /* 0x000fc8000fffe03f */
[----:B------:R-:W-:-:S06]  /*2420*/  UISETP.GE.AND UP0, UPT, UR13, 0x1, UPT ;  /* 0x000000010d00788c */ /* 0x000fcc000bf06270 */
[----:B------:R-:W-:-:S13]  /*2430*/  PLOP3.LUT P0, PT, PT, PT, UP0, 0x80, 0x0 ;  /* 0x000000000000781c */ /* 0x000fda0003f0f008 */
[----:B------:R-:W-:Y:S05]  /*2440*/  @!P0 BRA `(.L_x_23) ;  /* 0x0000000c00088947 */ /* 0x000fea0003800000 */
[----:B-1----:R-:W-:Y:S02]  /*2450*/  IMAD.U32 R13, RZ, RZ, UR5 ;  /* 0x00000005ff0d7e24 */ /* 0x002fe4000f8e00ff */
[----:B0-----:R-:W-:Y:S01]  /*2460*/  IMAD.U32 R12, RZ, RZ, UR13 ;  /* 0x0000000dff0c7e24 */ /* 0x001fe2000f8e00ff */
[----:B------:R-:W-:-:S06]  /*2470*/  ULDC UR13, c[0x0][0x50c] ;  /* 0x00014300000d7ab9 */ /* 0x000fcc0000000800 */
.L_x_31:
[----:B------:R-:W-:-:S13]  /*2480*/  ISETP.NE.AND P1, PT, R144, 0x3, PT ;  /* 0x000000039000780c */ /* 0x000fda0003f25270 */
[----:B------:R-:W-:Y:S05]  /*2490*/  @!P1 BRA `(.L_x_24) ;  /* 0x0000000000049947 */ /* 0x000fea0003800000 */
[----:B------:R-:W-:Y:S01]  /*24a0*/  BPT.TRAP 0x1 ;  /* 0x000000040000795c */ /* 0x000fe20000300000 */
.L_x_24:
[----:B------:R-:W0:Y:S01]  /*24b0*/  S2UR UR14, SR_CgaCtaId ;  /* 0x00000000000e79c3 */ /* 0x000e220000008800 */
[----:B------:R-:W-:Y:S01]  /*24c0*/  UMOV UR11, 0x400 ;  /* 0x00000400000b7882 */ /* 0x000fe20000000000 */
[----:B------:R-:W-:Y:S01]  /*24d0*/  SHF.L.U32 R14, R16, 0x1f, RZ ;  /* 0x0000001f100e7819 */ /* 0x000fe200000006ff */
[----:B0-----:R-:W-:-:S04]  /*24e0*/  ULEA UR11, UR14, UR11, 0x18 ;  /* 0x0000000b0e0b7291 */ /* 0x001fc8000f8ec03f */
[----:B------:R-:W-:-:S09]  /*24f0*/  ULEA UR14, UR12, UR11, 0x3 ;  /* 0x0000000b0c0e7291 */ /* 0x000fd2000f8e183f */
[----:B------:R0:W1:Y:S01]  /*2500*/  SYNCS.PHASECHK.TRANS64.TRYWAIT P0, [UR14], R14 ;  /* 0x0000000eff0075a7 */ /* 0x000062000800014e */
[----:B------:R-:W-:Y:S05]  /*2510*/  @!P1 BRA `(.L_x_25) ;  /* 0x0000000000049947 */ /* 0x000fea0003800000 */
[----:B------:R-:W-:Y:S01]  /*2520*/  BPT.TRAP 0x1 ;  /* 0x000000040000795c */ /* 0x000fe20000300000 */
.L_x_25:
[----:B-1----:R-:W-:Y:S05]  /*2530*/  @P0 BRA `(.L_x_26) ;  /* 0x0000000000080947 */ /* 0x002fea0003800000 */
[----:B------:R-:W1:Y:S02]  /*2540*/  SYNCS.PHASECHK.TRANS64.TRYWAIT P0, [UR14], R14 ;  /* 0x0000000eff0075a7 */ /* 0x000e64000800014e */
[----:B-1----:R-:W-:Y:S05]  /*2550*/  @!P0 BRA `(.L_x_27) ;  /* 0x0000007800208947 */ /* 0x002fea0003800000 */
.L_x_26:
[----:B------:R-:W-:Y:S01]  /*2560*/  UIADD3 UR14, UR11, 0x24100, URZ ;  /* 0x000241000b0e7890 */ /* 0x000fe2000fffe03f */
[----:B------:R-:W-:Y:S01]  /*2570*/  WARPGROUP.ARRIVE ;  /* 0x00000000000079c5 */ /* 0x000fe20000000000 */
[----:B------:R-:W-:Y:S02]  /*2580*/  UISETP.NE.AND UP0, UPT, UR7, URZ, UPT ;  /* 0x0000003f0700728c */ /* 0x000fe4000bf05270 */
[----:B------:R-:W-:Y:S02]  /*2590*/  USHF.R.U32.HI UR14, URZ, 0x4, UR14 ;  /* 0x000000043f0e7899 */ /* 0x000fe4000801160e */
[----:B------:R-:W-:Y:S02]  /*25a0*/  USEL UR8, UR8, URZ, !UP0 ;  /* 0x0000003f08087287 */ /* 0x000fe4000c000000 */
[----:B------:R-:W-:Y:S02]  /*25b0*/  ULOP3.LUT UR7, UR14, 0x3fff, URZ, 0xc0, !UPT ;  /* 0x00003fff0e077892 */ /* 0x000fe4000f8ec03f */
[----:B------:R-:W-:-:S02]  /*25c0*/  ULOP3.LUT UR14, UR10, 0x10000, URZ, 0xfc, !UPT ;  /* 0x000100000a0e7892 */ /* 0x000fc4000f8efc3f */
[----:B------:R-:W-:Y:S02]  /*25d0*/  ULOP3.LUT UR7, UR7, 0x10000, URZ, 0xfc, !UPT ;  /* 0x0001000007077892 */ /* 0x000fe4000f8efc3f */
[----:B------:R-:W-:Y:S02]  /*25e0*/  UISETP.NE.U32.AND UP0, UPT, UR8, URZ, UPT ;  /* 0x0000003f0800728c */ /* 0x000fe4000bf05070 */
[----:B------:R-:W-:Y:S02]  /*25f0*/  UIMAD UR14, UR12, 0xc00, UR14 ;  /* 0x00000c000c0e78a4 */ /* 0x000fe4000f8e020e */
[----:B------:R-:W-:Y:S02]  /*2600*/  ULEA UR8, UR12, UR7, 0xa ;  /* 0x000000070c087291 */ /* 0x000fe4000f8e503f */
[----:B------:R-:W-:Y:S01]  /*2610*/  UIADD3 UR7, UR14, 0x400, URZ ;  /* 0x000004000e077890 */ /* 0x000fe2000fffe03f */
[----:B------:R-:W-:Y:S02]  /*2620*/  UMOV UR17, 0x40000040 ;  /* 0x4000004000117882 */ /* 0x000fe40000000000 */
[----:B------:R-:W-:Y:S01]  /*2630*/  UMOV UR16, UR14 ;  /* 0x0000000e00107c82 */ /* 0x000fe20008000000 */
[----:B------:R-:W-:Y:S01]  /*2640*/  UMOV UR19, 0x40000040 ;  /* 0x4000004000137882 */ /* 0x000fe20000000000 */
[----:B------:R-:W-:Y:S01]  /*2650*/  UMOV UR18, UR8 ;  /* 0x0000000800127c82 */ /* 0x000fe20008000000 */
[----:B------:R-:W-:Y:S01]  /*2660*/  UIADD3 UR6, UR6, 0x8, URZ ;  /* 0x0000000806067890 */ /* 0x000fe2000fffe03f */
[----:B------:R-:W-:Y:S01]  /*2670*/  QGMMA.64x64x32.F32.E4M3.E4M3 R56, gdesc[UR16], R56, UP0 ;  /* 0x00e00000103879f3 */ /* 0x000fe2000bf00838 */
[----:B------:R-:W-:Y:S01]  /*2680*/  UMOV UR16, UR7 ;  /* 0x0000000700107c82 */ /* 0x000fe20008000000 */
[----:B------:R-:W-:Y:S01]  /*2690*/  UMOV UR17, 0x40000040 ;  /* 0x4000004000117882 */ /* 0x000fe20000000000 */
[----:B------:R-:W-:Y:S01]  /*26a0*/  UIADD3 UR7, UR14, 0x402, URZ ;  /* 0x000004020e077890 */ /* 0x000fe2000fffe03f */
[----:B------:R-:W-:Y:S01]  /*26b0*/  QGMMA.64x64x32.F32.E4M3.E4M3 R24, gdesc[UR16], R24, UP0 ;  /* 0x00e00000101879f3 */ /* 0x000fe2000bf00818 */
[----:B------:R-:W-:-:S02]  /*26c0*/  UIADD3 UR16, UR14, 0x2, URZ ;  /* 0x000000020e107890 */ /* 0x000fc4000fffe03f */
[----:B------:R-:W-:Y:S01]  /*26d0*/  UIADD3 UR18, UR8, 0x2, URZ ;  /* 0x0000000208127890 */ /* 0x000fe2000fffe03f */
[----:B------:R-:W-:Y:S01]  /*26e0*/  UMOV UR17, 0x40000040 ;  /* 0x4000004000117882 */ /* 0x000fe20000000000 */
[----:B------:R-:W-:Y:S01]  /*26f0*/  UMOV UR19, 0x40000040 ;  /* 0x4000004000137882 */ /* 0x000fe20000000000 */
[----:B------:R-:W-:-:S06]  /*2700*/  UISETP.NE.AND UP0, UPT, UR6, UR13, UPT ;  /* 0x0000000d0600728c */ /* 0x000fcc000bf05270 */
        /* <DEDUP_REMOVED lines=48> */
[----:B------:R-:W-:Y:S01]  /*2a10*/  USEL UR7, URZ, 0x1, UP0 ;  /* 0x000000013f077887 */ /* 0x000fe20008000000 */
[----:B------:R-:W-:Y:S01]  /*2a20*/  QGMMA.64x64x32.F32.E4M3.E4M3 R24, gdesc[UR16], R24 ;  /* 0x00e00000101879f3 */ /* 0x000fe20008700818 */
[----:B------:R-:W-:Y:S02]  /*2a30*/  UIADD3 UR16, UR14, 0x606, URZ ;  /* 0x000006060e107890 */ /* 0x000fe4000fffe03f */
[----:B------:R-:W-:Y:S02]  /*2a40*/  UIADD3 UR18, UR8, 0x206, URZ ;  /* 0x0000020608127890 */ /* 0x000fe4000fffe03f */
[----:B------:R-:W-:Y:S01]  /*2a50*/  UIADD3 UR14, UR14, 0xa06, URZ ;  /* 0x00000a060e0e7890 */ /* 0x000fe2000fffe03f */
[----:B------:R-:W-:Y:S01]  /*2a60*/  ISETP.NE.AND P0, PT, RZ, UR7, PT ;  /* 0x00000007ff007c0c */ /* 0x000fe2000bf05270 */
[----:B------:R-:W-:Y:S01]  /*2a70*/  UMOV UR17, 0x40000040 ;  /* 0x4000004000117882 */ /* 0x000fe20000000000 */
[----:B------:R-:W-:-:S04]  /*2a80*/  UMOV UR19, 0x40000040 ;  /* 0x4000004000137882 */ /* 0x000fc80000000000 */
[----:B------:R-:W-:Y:S01]  /*2a90*/  QGMMA.64x64x32.F32.E4M3.E4M3 R56, gdesc[UR16], R56 ;  /* 0x00e00000103879f3 */ /* 0x000fe20008700838 */
[----:B------:R-:W-:Y:S01]  /*2aa0*/  UMOV UR16, UR14 ;  /* 0x0000000e00107c82 */ /* 0x000fe20008000000 */
[----:B------:R-:W-:Y:S02]  /*2ab0*/  UMOV UR17, 0x40000040 ;  /* 0x4000004000117882 */ /* 0x000fe40000000000 */
[----:B------:R-:W-:Y:S03]  /*2ac0*/  QGMMA.64x64x32.F32.E4M3.E4M3 R24, gdesc[UR16], R24, gsb0 ;  /* 0x00e00000101879f3 */ /* 0x000fe60008000818 */
[----:B------:R-:W-:Y:S02]  /*2ad0*/  WARPGROUP.DEPBAR.LE gsb0, 0x1 ;  /* 0x00008000000079c5 */ /* 0x000fe40000010100 */
[----:B------:R-:W-:Y:S05]  /*2ae0*/  @!P0 BRA `(.L_x_28) ;  /* 0x0000000400088947 */ /* 0x000fea0003800000 */
[----:B------:R-:W-:Y:S02]  /*2af0*/  WARPGROUP.DEPBAR.LE gsb0, 0x0 ;  /* 0x00008000000079c5 */ /* 0x000fe40000010000 */
[----:B------:R-:W-:-:S01]  /*2b00*/  FADD R147, R56, R147 ;  /* 0x0000009338937221 */ /* 0x000fc20000000000 */
[----:B------:R-:W-:Y:S01]  /*2b10*/  FADD R142, R57, R142 ;  /* 0x0000008e398e7221 */ /* 0x000fe20000000000 */
        /* <DEDUP_REMOVED lines=62> */
[----:B------:R-:W-:-:S06]  /*2f00*/  UMOV UR6, URZ ;  /* 0x0000003f00067c82 */ /* 0x000fcc0008000000 */
.L_x_28:
[----:B------:R-:W-:Y:S05]  /*2f10*/  @!P1 BRA `(.L_x_29) ;  /* 0x0000000000049947 */ /* 0x000fea0003800000 */
[----:B------:R-:W-:Y:S01]  /*2f20*/  BPT.TRAP 0x1 ;  /* 0x000000040000795c */ /* 0x000fe20000300000 */
.L_x_29:
[----:B------:R-:W-:-:S13]  /*2f30*/  ISETP.NE.AND P0, PT, R6, RZ, PT ;  /* 0x000000ff0600720c */ /* 0x000fda0003f05270 */
[----:B01----:R-:W-:-:S05]  /*2f40*/  @P0 LEA R14, R13, UR11, 0x3 ;  /* 0x0000000b0d0e0c11 */ /* 0x003fca000f8e18ff */
[----:B------:R-:W-:-:S05]  /*2f50*/  @P0 VIADD R14, R14, 0x18 ;  /* 0x000000180e0e0836 */ /* 0x000fca0000000000 */
[----:B------:R-:W-:-:S04]  /*2f60*/  @P0 PRMT R14, R5, 0x654, R14 ;  /* 0x00000654050e0816 */ /* 0x000fc8000000000e */
[----:B------:R0:W-:Y:S01]  /*2f70*/  @P0 SYNCS.ARRIVE.TRANS64.RED.A1T0 RZ, [R14+URZ], RZ ;  /* 0x000000ff0eff09a7 */ /* 0x0001e2000810043f */
[----:B------:R-:W-:-:S13]  /*2f80*/  ISETP.GT.U32.AND P0, PT, R4, 0x1, PT ;  /* 0x000000010400780c */ /* 0x000fda0003f04070 */
[----:B0-----:R-:W-:Y:S05]  /*2f90*/  @P0 BRA `(.L_x_30) ;  /* 0x0000000000040947 */ /* 0x001fea0003800000 */
[----:B------:R-:W-:Y:S01]  /*2fa0*/  BPT.TRAP 0x1 ;  /* 0x000000040000795c */ /* 0x000fe20000300000 */
.L_x_30:
[----:B------:R-:W-:Y:S01]  /*2fb0*/  UIADD3 UR12, UR12, 0x1, URZ ;  /* 0x000000010c0c7890 */ /* 0x000fe2000fffe03f */
[C---:B------:R-:W-:Y:S01]  /*2fc0*/  ISETP.GT.AND P1, PT, R12.reuse, 0x1, PT ;  /* 0x000000010c00780c */ /* 0x040fe20003f24270 */
[----:B------:R-:W-:Y:S02]  /*2fd0*/  VIADD R13, R13, 0x1 ;  /* 0x000000010d0d7836 */ /* 0x000fe40000000000 */
[----:B------:R-:W-:Y:S01]  /*2fe0*/  UISETP.NE.AND UP0, UPT, UR12, 0x3, UPT ;  /* 0x000000030c00788c */ /* 0x000fe2000bf05270 */
[----:B------:R-:W-:Y:S02]  /*2ff0*/  VIADD R12, R12, 0xffffffff ;  /* 0xffffffff0c0c7836 */ /* 0x000fe40000000000 */
[C---:B------:R-:W-:Y:S01]  /*3000*/  ISETP.NE.AND P0, PT, R13.reuse, 0x3, PT ;  /* 0x000000030d00780c */ /* 0x040fe20003f05270 */
[----:B------:R-:W-:Y:S02]  /*3010*/  USEL UR8, URZ, 0x1, UP0 ;  /* 0x000000013f087887 */ /* 0x000fe40008000000 */
[----:B------:R-:W-:Y:S01]  /*3020*/  USEL UR12, UR12, URZ, UP0 ;  /* 0x0000003f0c0c7287 */ /* 0x000fe20008000000 */
[----:B------:R-:W-:-:S03]  /*3030*/  SEL R13, R13, RZ, P0 ;  /* 0x000000ff0d0d7207 */ /* 0x000fc60000000000 */
[----:B------:R-:W-:Y:S01]  /*3040*/  LOP3.LUT R16, R16, UR8, RZ, 0x3c, !PT ;  /* 0x0000000810107c12 */ /* 0x000fe2000f8e3cff */
[----:B------:R-:W-:Y:S01]  /*3050*/  UMOV UR8, 0x1 ;  /* 0x0000000100087882 */ /* 0x000fe20000000000 */
[----:B------:R-:W-:Y:S06]  /*3060*/  @P1 BRA `(.L_x_31) ;  /* 0xfffffff400041947 */ /* 0x000fec000383ffff */
.L_x_23:
[----:B------:R-:W-:Y:S01]  /*3070*/  UISETP.NE.AND UP0, UPT, UR6, URZ, UPT ;  /* 0x0000003f0600728c */ /* 0x000fe2000bf05270 */
[----:B01----:R-:W0:Y:S03]  /*3080*/  LDC R12, c[0x0][0x28c] ;  /* 0x0000a300ff0c7b82 */ /* 0x003e260000000800 */
[----:B------:R-:W-:-:S06]  /*3090*/  USEL UR6, URZ, 0x1, !UP0 ;  /* 0x000000013f067887 */ /* 0x000fcc000c000000 */
[----:B------:R-:W-:Y:S02]  /*30a0*/  ISETP.NE.AND P0, PT, RZ, UR6, PT ;  /* 0x00000006ff007c0c */ /* 0x000fe4000bf05270 */
[----:B0-----:R-:W-:-:S11]  /*30b0*/  ISETP.GE.AND P1, PT, R12, 0x1, PT ;  /* 0x000000010c00780c */ /* 0x001fd60003f26270 */
[----:B------:R-:W-:Y:S05]  /*30c0*/  @!P0 BRA `(.L_x_32) ;  /* 0x0000000400048947 */ /* 0x000fea0003800000 */
[----:B------:R-:W-:Y:S02]  /*30d0*/  WARPGROUP.DEPBAR.LE gsb0, 0x0 ;  /* 0x00008000000079c5 */ /* 0x000fe40000010000 */
[----:B------:R-:W-:Y:S01]  /*30e0*/  FADD R147, R56, R147 ;  /* 0x0000009338937221 */ /* 0x000fe20000000000 */
        /* <DEDUP_REMOVED lines=62> */
[----:B------:R-:W-:-:S07]  /*34d0*/  FADD R20, R20, R55 ;  /* 0x0000003714147221 */ /* 0x000fce0000000000 */
.L_x_32:
[----:B------:R-:W-:Y:S02]  /*34e0*/  WARPGROUP.DEPBAR.LE gsb0, 0x0 ;  /* 0x00008000000079c5 */ /* 0x000fe40000010000 */
[----:B------:R-:W-:Y:S05]  /*34f0*/  @!P1 BRA `(.L_x_33) ;  /* 0x0000000000549947 */ /* 0x000fea0003800000 */
[----:B------:R-:W-:-:S13]  /*3500*/  ISETP.NE.AND P0, PT, R144, 0x3, PT ;  /* 0x000000039000780c */ /* 0x000fda0003f05270 */
[----:B------:R-:W-:Y:S05]  /*3510*/  @!P0 BRA `(.L_x_34) ;  /* 0x0000000000048947 */ /* 0x000fea0003800000 */
[----:B------:R-:W-:Y:S01]  /*3520*/  BPT.TRAP 0x1 ;  /* 0x000000040000795c */ /* 0x000fe20000300000 */
.L_x_34:
[----:B------:R-:W-:Y:S01]  /*3530*/  ISETP.NE.AND P0, PT, R6, RZ, PT ;  /* 0x000000ff0600720c */ /* 0x000fe20003f05270 */
[----:B------:R-:W-:Y:S01]  /*3540*/  BSSY B0, `(.L_x_35) ;  /* 0x000000e000007945 */ /* 0x000fe20003800000 */
[----:B------:R-:W-:-:S11]  /*3550*/  ISETP.GT.U32.AND P1, PT, R4, 0x1, PT ;  /* 0x000000010400780c */ /* 0x000fd60003f24070 */
[----:B------:R-:W-:Y:S05]  /*3560*/  @!P0 BRA `(.L_x_36) ;  /* 0x00000000002c8947 */ /* 0x000fea0003800000 */
[----:B------:R-:W-:-:S04]  /*3570*/  UISETP.LT.AND UP0, UPT, UR9, 0x1, UPT ;  /* 0x000000010900788c */ /* 0x000fc8000bf01270 */
[----:B------:R-:W-:-:S04]  /*3580*/  USEL UR8, UR9, 0x1, UP0 ;  /* 0x0000000109087887 */ /* 0x000fc80008000000 */
[----:B------:R-:W-:-:S04]  /*3590*/  UIADD3 UR8, UR5, UR9, -UR8 ;  /* 0x0000000905087290 */ /* 0x000fc8000fffe808 */
[----:B------:R-:W-:-:S04]  /*35a0*/  UIMAD.WIDE.U32 UR6, UR8, -0x55555555, URZ ;  /* 0xaaaaaaab080678a5 */ /* 0x000fc8000f8e003f */
[----:B------:R-:W-:-:S04]  /*35b0*/  USHF.R.U32.HI UR6, URZ, 0x1, UR7 ;  /* 0x000000013f067899 */ /* 0x000fc80008011607 */
[----:B------:R-:W-:-:S04]  /*35c0*/  UIMAD UR8, UR6, -0x3, UR8 ;  /* 0xfffffffd060878a4 */ /* 0x000fc8000f8e0208 */
[----:B------:R-:W-:-:S04]  /*35d0*/  ULEA UR8, UR8, UR11, 0x3 ;  /* 0x0000000b08087291 */ /* 0x000fc8000f8e183f */
[----:B------:R-:W-:-:S06]  /*35e0*/  UIADD3 UR8, UR8, 0x18, URZ ;  /* 0x0000001808087890 */ /* 0x000fcc000fffe03f */
[----:B------:R-:W-:-:S05]  /*35f0*/  IMAD.U32 R12, RZ, RZ, UR8 ;  /* 0x00000008ff0c7e24 */ /* 0x000fca000f8e00ff */
[----:B------:R-:W-:-:S04]  /*3600*/  PRMT R12, R5, 0x654, R12 ;  /* 0x00000654050c7816 */ /* 0x000fc8000000000c */
[----:B------:R0:W-:Y:S03]  /*3610*/  SYNCS.ARRIVE.TRANS64.RED.A1T0 RZ, [R12+URZ], RZ ;  /* 0x000000ff0cff79a7 */ /* 0x0001e6000810043f */
.L_x_36:
[----:B------:R-:W-:Y:S05]  /*3620*/  BSYNC B0 ;  /* 0x0000000000007941 */ /* 0x000fea0003800000 */
.L_x_35:
[----:B------:R-:W-:Y:S05]  /*3630*/  @P1 BRA `(.L_x_33) ;  /* 0x0000000000041947 */ /* 0x000fea0003800000 */
[----:B------:R-:W-:Y:S01]  /*3640*/  BPT.TRAP 0x1 ;  /* 0x000000040000795c */ /* 0x000fe20000300000 */
.L_x_33:
[----:B------:R-:W1:Y:S01]  /*3650*/  LDC R28, c[0x0][0x288] ;  /* 0x0000a200ff1c7b82 */ /* 0x000e620000000800 */
[--C-:B0-----:R-:W-:Y:S01]  /*3660*/  SHF.R.U32.HI R12, RZ, 0x2, R0.reuse ;  /* 0x00000002ff0c7819 */ /* 0x101fe20000011600 */
[----:B------:R-:W-:Y:S01]  /*3670*/  IMAD.SHL.U32 R33, R11, 0x40, RZ ;  /* 0x000000400b217824 */ /* 0x000fe200078e00ff */
[----:B------:R-:W-:Y:S01]  /*3680*/  SHF.R.U32.HI R15, RZ, 0x7, R0 ;  /* 0x00000007ff0f7819 */ /* 0x000fe20000011600 */
[----:B------:R-:W-:Y:S01]  /*3690*/  UIADD3 UR5, UR9, UR5, URZ ;  /* 0x0000000509057290 */ /* 0x000fe2000fffe03f */
[----:B------:R-:W-:Y:S01]  /*36a0*/  LOP3.LUT R13, R12, 0x7, RZ, 0xc0, !PT ;  /* 0x000000070c0d7812 */ /* 0x000fe200078ec0ff */
[C---:B------:R-:W-:Y:S01]  /*36b0*/  IMAD.SHL.U32 R26, R0.reuse, 0x2, RZ ;  /* 0x00000002001a7824 */ /* 0x040fe200078e00ff */
[----:B------:R-:W-:Y:S01]  /*36c0*/  LOP3.LUT R12, R15, 0x1, RZ, 0xc0, !PT ;  /* 0x000000010f0c7812 */ /* 0x000fe200078ec0ff */
[----:B------:R-:W-:Y:S01]  /*36d0*/  UISETP.GT.U32.AND UP0, UPT, UR5, 0x2, UPT ;  /* 0x000000020500788c */ /* 0x000fe2000bf04070 */
[----:B------:R-:W-:Y:S01]  /*36e0*/  LOP3.LUT R14, R0, 0x60, RZ, 0xc0, !PT ;  /* 0x00000060000e7812 */ /* 0x000fe200078ec0ff */
[----:B------:R-:W-:Y:S01]  /*36f0*/  ULDC UR12, c[0x0][0x284] ;  /* 0x0000a100000c7ab9 */ /* 0x000fe20000000800 */
[----:B------:R-:W-:Y:S01]  /*3700*/  UISETP.GE.U32.AND UP1, UPT, UR9, 0x3, UPT ;  /* 0x000000030900788c */ /* 0x000fe2000bf26070 */
[----:B------:R-:W-:Y:S01]  /*3710*/  IMAD.SHL.U32 R16, R12, 0x40, RZ ;  /* 0x000000400c107824 */ /* 0x000fe200078e00ff */
[----:B------:R-:W-:Y:S01]  /*3720*/  SHF.R.U32.HI R14, RZ, 0x1, R14 ;  /* 0x00000001ff0e7819 */ /* 0x000fe2000001160e */
[----:B------:R-:W-:Y:S01]  /*3730*/  UISETP.LT.U32.AND UP0, UPT, UR9, 0x3, UP0 ;  /* 0x000000030900788c */ /* 0x000fe20008701070 */
[----:B------:R-:W-:Y:S01]  /*3740*/  SHF.R.S32.HI R35, RZ, 0x1f, R7 ;  /* 0x0000001fff237819 */ /* 0x000fe20000011407 */
[----:B------:R-:W-:Y:S01]  /*3750*/  ULDC.64 UR10, c[0x0][0x5d0] ;  /* 0x00017400000a7ab9 */ /* 0x000fe20000000a00 */
[-CC-:B------:R-:W-:Y:S01]  /*3760*/  IADD3 R15, RZ, -R14.reuse, -R13.reuse ;  /* 0x8000000eff0f7210 */ /* 0x180fe20007ffe80d */
[----:B------:R-:W-:Y:S01]  /*3770*/  UIMAD.WIDE.U32 UR6, UR5, -0x55555555, URZ ;  /* 0xaaaaaaab050678a5 */ /* 0x000fe2000f8e003f */
[----:B------:R-:W-:Y:S01]  /*3780*/  LOP3.LUT R13, R16, 0x40, R13, 0xe2, !PT ;  /* 0x00000040100d7812 */ /* 0x000fe200078ee20d */
[----:B------:R-:W-:Y:S01]  /*3790*/  USEL UR8, URZ, 0x1, !UP0 ;  /* 0x000000013f087887 */ /* 0x000fe2000c000000 */
[----:B------:R-:W-:Y:S01]  /*37a0*/  LOP3.LUT R26, R33, 0x6, R26, 0xf8, !PT ;  /* 0x00000006211a7812 */ /* 0x000fe200078ef81a */
[----:B------:R-:W-:Y:S01]  /*37b0*/  IMAD R15, R12, -0x40, R15 ;  /* 0xffffffc00c0f7824 */ /* 0x000fe200078e020f */
[----:B------:R-:W-:Y:S01]  /*37c0*/  LOP3.LUT R24, R13, R14, RZ, 0xfc, !PT ;  /* 0x0000000e0d187212 */ /* 0x000fe200078efcff */
[----:B------:R-:W-:Y:S01]  /*37d0*/  IMAD R14, R10, 0xc0, RZ ;  /* 0x000000c00a0e7824 */ /* 0x000fe200078e02ff */
[----:B-1----:R-:W-:Y:S01]  /*37e0*/  ISETP.GE.AND P0, PT, R33, R28, PT ;  /* 0x0000001c2100720c */ /* 0x002fe20003f06270 */
[----:B------:R-:W-:Y:S01]  /*37f0*/  IMAD R12, R35, UR10, RZ ;  /* 0x0000000a230c7c24 */ /* 0x000fe2000f8e02ff */
[----:B------:R-:W-:Y:S01]  /*3800*/  LOP3.LUT R11, R0, 0x3, RZ, 0xc0, !PT ;  /* 0x00000003000b7812 */ /* 0x000fe200078ec0ff */
[----:B------:R-:W-:Y:S01]  /*3810*/  USHF.R.U32.HI UR6, URZ, 0x1, UR7 ;  /* 0x000000013f067899 */ /* 0x000fe20008011607 */
[C---:B------:R-:W-:Y:S01]  /*3820*/  ISETP.GE.OR P0, PT, R14.reuse, UR12, P0 ;  /* 0x0000000c0e007c0c */ /* 0x040fe20008706670 */
[----:B------:R-:W-:Y:S01]  /*3830*/  ULOP3.LUT UR4, UR4, UR8, URZ, 0x3c, !UPT ;  /* 0x0000000804047292 */ /* 0x000fe2000f8e3c3f */
[----:B------:R-:W-:Y:S01]  /*3840*/  SHF.R.S32.HI R27, RZ, 0x1f, R26 ;  /* 0x0000001fff1b7819 */ /* 0x000fe2000001141a */
[----:B------:R-:W-:Y:S01]  /*3850*/  IMAD R16, R11, -0x2, R28 ;  /* 0xfffffffe0b107824 */ /* 0x000fe200078e021c */
[----:B------:R-:W-:Y:S01]  /*3860*/  UIMAD UR5, UR6, -0x3, UR5 ;  /* 0xfffffffd060578a4 */ /* 0x000fe2000f8e0205 */
[C---:B------:R-:W-:Y:S01]  /*3870*/  IMAD R11, R7.reuse, UR11, R12 ;  /* 0x0000000b070b7c24 */ /* 0x040fe2000f8e020c */
[----:B------:R-:W-:Y:S01]  /*3880*/  IADD3 R34, -R14, UR12, R15 ;  /* 0x0000000c0e227c10 */ /* 0x000fe2000fffe10f */
[----:B------:R-:W-:Y:S01]  /*3890*/  IMAD.WIDE.U32 R12, R7, UR10, R26 ;  /* 0x0000000a070c7c25 */ /* 0x000fe2000f8e001a */
[----:B------:R-:W-:-:S03]  /*38a0*/  @UP1 ULOP3.LUT UR4, UR4, 0x1, UR6, 0x78, !UPT ;  /* 0x0000000104041892 */ /* 0x000fc6000f8e7806 */
[----:B------:R-:W-:Y:S02]  /*38b0*/  IMAD.MOV.U32 R25, RZ, RZ, RZ ;  /* 0x000000ffff197224 */ /* 0x000fe400078e00ff */
[----:B------:R-:W-:Y:S02]  /*38c0*/  IMAD.IADD R13, R13, 0x1, R11 ;  /* 0x000000010d0d7824 */ /* 0x000fe400078e020b */
[----:B------:R-:W-:-:S04]  /*38d0*/  IMAD.WIDE R24, R10, 0xc0, R24 ;  /* 0x000000c00a187825 */ /* 0x000fc800078e0218 */
[----:B------:R-:W-:Y:S02]  /*38e0*/  IMAD.IADD R33, R16, 0x1, -R33 ;  /* 0x0000000110217824 */ /* 0x000fe400078e0a21 */
[----:B------:R-:W-:Y:S01]  /*38f0*/  IMAD.MOV.U32 R32, RZ, RZ, -0x1 ;  /* 0xffffffffff207424 */ /* 0x000fe200078e00ff */
[----:B------:R-:W-:Y:S06]  /*3900*/  @P0 BRA `(.L_x_37) ;  /* 0x0000004800040947 */ /* 0x000fec0003800000 */
[----:B------:R-:W0:Y:S01]  /*3910*/  LDC.64 R30, c[0x0][0x5c8] ;  /* 0x00017200ff1e7b82 */ /* 0x000e220000000a00 */
[----:B------:R-:W-:Y:S01]  /*3920*/  ULDC.64 UR6, c[0x0][0x5c0] ;  /* 0x0001700000067ab9 */ /* 0x000fe20000000a00 */
[----:B------:R-:W-:Y:S01]  /*3930*/  BSSY B0, `(.L_x_37) ;  /* 0x000047e000007945 */ /* 0x000fe20003800000 */
[-C--:B0-----:R-:W-:Y:S01]  /*3940*/  IMAD R10, R25, R30.reuse, RZ ;  /* 0x0000001e190a7224 */ /* 0x081fe200078e02ff */
[----:B------:R-:W-:Y:S01]  /*3950*/  SHF.L.U64.HI R28, R30, 0x7, R31 ;  /* 0x000000071e1c7819 */ /* 0x000fe2000001021f */
[----:B------:R-:W-:-:S04]  /*3960*/  IMAD.WIDE.U32 R12, R24, R30, R12 ;  /* 0x0000001e180c7225 */ /* 0x000fc800078e000c */
[----:B------:R-:W-:Y:S01]  /*3970*/  IMAD R15, R24, R31, R10 ;  /* 0x0000001f180f7224 */ /* 0x000fe200078e020a */
[----:B------:R-:W-:Y:S01]  /*3980*/  IADD3 R16, P4, R12, UR6, RZ ;  /* 0x000000060c107c10 */ /* 0x000fe2000ff9e0ff */
[C---:B------:R-:W-:Y:S01]  /*3990*/  IMAD.SHL.U32 R11, R30.reuse, 0x80, RZ ;  /* 0x000000801e0b7824 */ /* 0x040fe200078e00ff */
[----:B------:R-:W-:Y:S01]  /*39a0*/  LEA R10, P2, R30, R12, 0x3 ;  /* 0x0000000c1e0a7211 */ /* 0x000fe200078418ff */
[----:B------:R-:W-:-:S03]  /*39b0*/  IMAD.IADD R15, R13, 0x1, R15 ;  /* 0x000000010d0f7824 */ /* 0x000fc600078e020f */
[----:B------:R-:W-:Y:S02]  /*39c0*/  IADD3 R12, P1, P0, R12, UR6, R11 ;  /* 0x000000060c0c7c10 */ /* 0x000fe4000f83e00b */
[----:B------:R-:W-:Y:S02]  /*39d0*/  IADD3.X R17, R15, UR7, RZ, P4, !PT ;  /* 0x000000070f117c10 */ /* 0x000fe4000a7fe4ff */
[----:B---3-5:R-:W-:Y:S02]  /*39e0*/  FSETP.NEU.AND P4, PT, R9, RZ, PT ;  /* 0x000000ff0900720b */ /* 0x028fe40003f8d000 */
[----:B------:R-:W-:Y:S02]  /*39f0*/  LEA.HI.X R29, R30, R15, R31, 0x3, P2 ;  /* 0x0000000f1e1d7211 */ /* 0x000fe400010f1c1f */
[C---:B------:R-:W-:Y:S02]  /*3a00*/  IADD3 R14, P2, R10.reuse, UR6, RZ ;  /* 0x000000060a0e7c10 */ /* 0x040fe4000ff5e0ff */
[----:B------:R-:W-:-:S02]  /*3a10*/  IADD3 R10, P5, P6, R10, UR6, R11 ;  /* 0x000000060a0a7c10 */ /* 0x000fc4000febe00b */
[--C-:B------:R-:W-:Y:S02]  /*3a20*/  IADD3.X R13, R15, UR7, R28.reuse, P1, P0 ;  /* 0x000000070f0d7c10 */ /* 0x100fe40008fe041c */
[C---:B------:R-:W-:Y:S02]  /*3a30*/  IADD3.X R15, R29.reuse, UR7, RZ, P2, !PT ;  /* 0x000000071d0f7c10 */ /* 0x040fe400097fe4ff */
[----:B------:R-:W-:Y:S01]  /*3a40*/  IADD3.X R11, R29, UR7, R28, P5, P6 ;  /* 0x000000071d0b7c10 */ /* 0x000fe2000afec41c */
[----:B------:R-:W-:Y:S06]  /*3a50*/  @!P4 BRA `(.L_x_38) ;  /* 0x00000034009cc947 */ /* 0x000fec0003800000 */
[----:B------:R-:W-:Y:S01]  /*3a60*/  ULDC.64 UR6, c[0x0][0x5b8] ;  /* 0x00016e0000067ab9 */ /* 0x000fe20000000a00 */
[----:B------:R-:W-:Y:S01]  /*3a70*/  ISETP.GE.AND P0, PT, R34, 0x1, PT ;  /* 0x000000012200780c */ /* 0x000fe20003f06270 */
[----:B------:R-:W-:Y:S01]  /*3a80*/  IMAD R28, R35, UR6, RZ ;  /* 0x00000006231c7c24 */ /* 0x000fe2000f8e02ff */
[----:B------:R-:W-:Y:S01]  /*3a90*/  ULDC.64 UR10, c[0x0][0x5a8] ;  /* 0x00016a00000a7ab9 */ /* 0x000fe20000000a00 */
[----:B------:R-:W-:Y:S01]  /*3aa0*/  IMAD.WIDE.U32 R26, R7, UR6, R26 ;  /* 0x00000006071a7c25 */ /* 0x000fe2000f8e001a */
[----:B------:R-:W-:Y:S01]  /*3ab0*/  ISETP.LT.OR P4, PT, R33, 0x1, !P0 ;  /* 0x000000012100780c */ /* 0x000fe20004781670 */
[----:B------:R-:W-:Y:S02]  /*3ac0*/  BSSY B1, `(.L_x_39) ;  /* 0x000000c000017945 */ /* 0x000fe40003800000 */
[----:B------:R-:W-:Y:S01]  /*3ad0*/  IMAD R7, R7, UR7, R28 ;  /* 0x0000000707077c24 */ /* 0x000fe2000f8e021c */
[----:B------:R-:W-:-:S03]  /*3ae0*/  ULDC.64 UR6, c[0x0][0x5b0] ;  /* 0x00016c0000067ab9 */ /* 0x000fc60000000a00 */
[----:B------:R-:W-:Y:S02]  /*3af0*/  IMAD.IADD R27, R27, 0x1, R7 ;  /* 0x000000011b1b7824 */ /* 0x000fe400078e0207 */
[----:B------:R-:W-:Y:S02]  /*3b00*/  IMAD R7, R25, UR6, RZ ;  /* 0x0000000619077c24 */ /* 0x000fe4000f8e02ff */
[----:B------:R-:W-:-:S04]  /*3b10*/  IMAD.WIDE.U32 R28, R24, UR6, R26 ;  /* 0x00000006181c7c25 */ /* 0x000fc8000f8e001a */
[----:B------:R-:W-:Y:S01]  /*3b20*/  IMAD R7, R24, UR7, R7 ;  /* 0x0000000718077c24 */ /* 0x000fe2000f8e0207 */
[----:B------:R-:W-:-:S04]  /*3b30*/  IADD3 R28, P1, R28, UR10, RZ ;  /* 0x0000000a1c1c7c10 */ /* 0x000fc8000ff3e0ff */
[--C-:B------:R-:W-:Y:S02]  /*3b40*/  IADD3.X R29, R29, UR11, R7.reuse, P1, !PT ;  /* 0x0000000b1d1d7c10 */ /* 0x100fe40008ffe407 */
[----:B------:R-:W-:Y:S01]  /*3b50*/  PRMT R7, RZ, 0x7610, R7 ;  /* 0x00007610ff077816 */ /* 0x000fe20000000007 */
[----:B------:R-:W-:Y:S06]  /*3b60*/  @P4 BRA `(.L_x_40) ;  /* 0x0000000000044947 */ /* 0x000fec0003800000 */
[----:B------:R0:W5:Y:S02]  /*3b70*/  LDG.E.U8 R7, desc[UR20][R28.64] ;  /* 0x000000141c077981 */ /* 0x000164000c1e1100 */
.L_x_40:
[----:B------:R-:W-:Y:S05]  /*3b80*/  BSYNC B1 ;  /* 0x0000000000017941 */ /* 0x000fea0003800000 */
.L_x_39:
[----:B-----5:R-:W-:Y:S01]  /*3b90*/  LOP3.LUT R7, R7, 0xff, RZ, 0xc0, !PT ;  /* 0x000000ff07077812 */ /* 0x020fe200078ec0ff */
[----:B------:R-:W-:Y:S01]  /*3ba0*/  BSSY B1, `(.L_x_41) ;  /* 0x000000b000017945 */ /* 0x000fe20003800000 */
[----:B------:R-:W-:Y:S02]  /*3bb0*/  ISETP.LT.OR P2, PT, R33, 0x2, !P0 ;  /* 0x000000022100780c */ /* 0x000fe40004741670 */
[----:B------:R-:W-:-:S05]  /*3bc0*/  F2FP.F16.E4M3.UNPACK_B R7, R7 ;  /* 0x00000007ff07723e */ /* 0x000fca00020006ff */
[----:B------:R-:W-:Y:S01]  /*3bd0*/  HADD2.F32 R30, -RZ, R7.H0_H0 ;  /* 0x20000007ff1e7230 */ /* 0x000fe20000004100 */
[----:B------:R-:W-:-:S04]  /*3be0*/  PRMT R7, RZ, 0x7610, R7 ;  /* 0x00007610ff077816 */ /* 0x000fc80000000007 */
[----:B------:R-:W-:-:S04]  /*3bf0*/  FMUL R30, R30, R9 ;  /* 0x000000091e1e7220 */ /* 0x000fc80000400000 */
[----:B--2---:R-:W-:-:S05]  /*3c00*/  FFMA R30, R147, R8, R30 ;  /* 0x00000008931e7223 */ /* 0x004fca000000001e */
[----:B------:R-:W-:-:S05]  /*3c10*/  F2FP.SATFINITE.E4M3.F32.PACK_AB_MERGE_C R31, RZ, R30, RZ ;  /* 0x0000001eff1f723e */ /* 0x000fca00048070ff */
[----:B------:R1:W-:Y:S01]  /*3c20*/  @!P4 STG.E.U8 desc[UR20][R16.64], R31 ;  /* 0x0000001f1000c986 */ /* 0x0003e2000c101114 */
[----:B------:R-:W-:Y:S05]  /*3c30*/  @P2 BRA `(.L_x_42) ;  /* 0x0000000000042947 */ /* 0x000fea0003800000 */
[----:B------:R2:W5:Y:S02]  /*3c40*/  LDG.E.U8 R7, desc[UR20][R28.64+0x1] ;  /* 0x000001141c077981 */ /* 0x000564000c1e1100 */
.L_x_42:
[----:B------:R-:W-:Y:S05]  /*3c50*/  BSYNC B1 ;  /* 0x0000000000017941 */ /* 0x000fea0003800000 */
.L_x_41:
[----:B-----5:R-:W-:Y:S01]  /*3c60*/  LOP3.LUT R7, R7, 0xff, RZ, 0xc0, !PT ;  /* 0x000000ff07077812 */ /* 0x020fe200078ec0ff */
[----:B------:R-:W-:Y:S01]  /*3c70*/  BSSY B1, `(.L_x_43) ;  /* 0x0000013000017945 */ /* 0x000fe20003800000 */
[----:B------:R-:W-:Y:S02]  /*3c80*/  IADD3 R35, P1, R24, 0x8, RZ ;  /* 0x0000000818237810 */ /* 0x000fe40007f3e0ff */
[----:B------:R-:W-:-:S03]  /*3c90*/  F2FP.F16.E4M3.UNPACK_B R7, R7 ;  /* 0x00000007ff07723e */ /* 0x000fc600020006ff */
[----:B-1----:R-:W-:Y:S01]  /*3ca0*/  IMAD.X R31, RZ, RZ, R25, P1 ;  /* 0x000000ffff1f7224 */ /* 0x002fe200008e0619 */
[----:B------:R-:W-:Y:S01]  /*3cb0*/  ISETP.GE.AND P1, PT, R34, 0x9, PT ;  /* 0x000000092200780c */ /* 0x000fe20003f26270 */
[----:B------:R-:W-:Y:S02]  /*3cc0*/  HADD2.F32 R30, -RZ, R7.H0_H0 ;  /* 0x20000007ff1e7230 */ /* 0x000fe40000004100 */
[----:B------:R-:W-:Y:S01]  /*3cd0*/  IMAD R36, R31, UR6, RZ ;  /* 0x000000061f247c24 */ /* 0x000fe2000f8e02ff */
[----:B------:R-:W-:Y:S02]  /*3ce0*/  ISETP.LT.OR P5, PT, R33, 0x1, !P1 ;  /* 0x000000012100780c */ /* 0x000fe40004fa1670 */
[----:B------:R-:W-:Y:S01]  /*3cf0*/  FMUL R7, R30, R9 ;  /* 0x000000091e077220 */ /* 0x000fe20000400000 */
[----:B------:R-:W-:-:S04]  /*3d00*/  IMAD.WIDE.U32 R30, R35, UR6, R26 ;  /* 0x00000006231e7c25 */ /* 0x000fc8000f8e001a */
[----:B------:R-:W-:Y:S01]  /*3d10*/  FFMA R7, R142, R8, R7 ;  /* 0x000000088e077223 */ /* 0x000fe20000000007 */
[----:B------:R-:W-:Y:S01]  /*3d20*/  IMAD R35, R35, UR7, R36 ;  /* 0x0000000723237c24 */ /* 0x000fe2000f8e0224 */
[----:B------:R-:W-:-:S03]  /*3d30*/  IADD3 R30, P4, R30, UR10, RZ ;  /* 0x0000000a1e1e7c10 */ /* 0x000fc6000ff9e0ff */
[----:B------:R-:W-:Y:S02]  /*3d40*/  F2FP.SATFINITE.E4M3.F32.PACK_AB_MERGE_C R37, RZ, R7, RZ ;  /* 0x00000007ff25723e */ /* 0x000fe400048070ff */
[----:B------:R-:W-:Y:S02]  /*3d50*/  IADD3.X R31, R31, UR11, R35, P4, !PT ;  /* 0x0000000b1f1f7c10 */ /* 0x000fe4000a7fe423 */
[----:B------:R-:W-:Y:S01]  /*3d60*/  PRMT R7, RZ, 0x7610, R7 ;  /* 0x00007610ff077816 */ /* 0x000fe20000000007 */
[----:B------:R1:W-:Y:S01]  /*3d70*/  @!P2 STG.E.U8 desc[UR20][R16.64+0x1], R37 ;  /* 0x000001251000a986 */ /* 0x0003e2000c101114 */
[----:B------:R-:W-:Y:S05]  /*3d80*/  @P5 BRA `(.L_x_44) ;  /* 0x0000000000045947 */ /* 0x000fea0003800000 */
[----:B------:R3:W5:Y:S02]  /*3d90*/  LDG.E.U8 R7, desc[UR20][R30.64] ;  /* 0x000000141e077981 */ /* 0x000764000c1e1100 */
.L_x_44:
[----:B------:R-:W-:Y:S05]  /*3da0*/  BSYNC B1 ;  /* 0x0000000000017941 */ /* 0x000fea0003800000 */
.L_x_43:
[----:B-----5:R-:W-:Y:S01]  /*3db0*/  LOP3.LUT R7, R7, 0xff, RZ, 0xc0, !PT ;  /* 0x000000ff07077812 */ /* 0x020fe200078ec0ff */
[----:B------:R-:W-:Y:S01]  /*3dc0*/  BSSY B1, `(.L_x_45) ;  /* 0x000000b000017945 */ /* 0x000fe20003800000 */
[----:B------:R-:W-:Y:S02]  /*3dd0*/  ISETP.LT.OR P2, PT, R33, 0x2, !P1 ;  /* 0x000000022100780c */ /* 0x000fe40004f41670 */
[----:B------:R-:W-:-:S05]  /*3de0*/  F2FP.F16.E4M3.UNPACK_B R7, R7 ;  /* 0x00000007ff07723e */ /* 0x000fca00020006ff */
[----:B------:R-:W-:Y:S01]  /*3df0*/  HADD2.F32 R36, -RZ, R7.H0_H0 ;  /* 0x20000007ff247230 */ /* 0x000fe20000004100 */
[----:B------:R-:W-:-:S04]  /*3e00*/  PRMT R7, RZ, 0x7610, R7 ;  /* 0x00007610ff077816 */ /* 0x000fc80000000007 */
[----:B------:R-:W-:-:S04]  /*3e10*/  FMUL R36, R36, R9 ;  /* 0x0000000924247220 */ /* 0x000fc80000400000 */
[----:B------:R-:W-:-:S05]  /*3e20*/  FFMA R36, R145, R8, R36 ;  /* 0x0000000891247223 */ /* 0x000fca0000000024 */
[----:B------:R-:W-:-:S05]  /*3e30*/  F2FP.SATFINITE.E4M3.F32.PACK_AB_MERGE_C R35, RZ, R36, RZ ;  /* 0x00000024ff23723e */ /* 0x000fca00048070ff */
[----:B------:R4:W-:Y:S01]  /*3e40*/  @!P5 STG.E.U8 desc[UR20][R14.64], R35 ;  /* 0x000000230e00d986 */ /* 0x0009e2000c101114 */
[----:B------:R-:W-:Y:S05]  /*3e50*/  @P2 BRA `(.L_x_46) ;  /* 0x0000000000042947 */ /* 0x000fea0003800000 */
[----:B------:R0:W5:Y:S02]  /*3e60*/  LDG.E.U8 R7, desc[UR20][R30.64+0x1] ;  /* 0x000001141e077981 */ /* 0x000164000c1e1100 */
.L_x_46:
[----:B------:R-:W-:Y:S05]  /*3e70*/  BSYNC B1 ;  /* 0x0000000000017941 */ /* 0x000fea0003800000 */
.L_x_45:
[----:B-----5:R-:W-:Y:S01]  /*3e80*/  LOP3.LUT R7, R7, 0xff, RZ, 0xc0, !PT ;  /* 0x000000ff07077812 */ /* 0x020fe200078ec0ff */
[----:B------:R-:W-:Y:S01]  /*3e90*/  BSSY B1, `(.L_x_47) ;  /* 0x000000b000017945 */ /* 0x000fe20003800000 */
[----:B------:R-:W-:Y:S02]  /*3ea0*/  ISETP.LT.OR P4, PT, R33, 0x9, !P0 ;  /* 0x000000092100780c */ /* 0x000fe40004781670 */
[----:B------:R-:W-:-:S05]  /*3eb0*/  F2FP.F16.E4M3.UNPACK_B R7, R7 ;  /* 0x00000007ff07723e */ /* 0x000fca00020006ff */
[----:B------:R-:W-:-:S05]  /*3ec0*/  HADD2.F32 R36, -RZ, R7.H0_H0 ;  /* 0x20000007ff247230 */ /* 0x000fca0000004100 */
[----:B------:R-:W-:-:S04]  /*3ed0*/  FMUL R7, R36, R9 ;  /* 0x0000000924077220 */ /* 0x000fc80000400000 */
[----:B------:R-:W-:-:S05]  /*3ee0*/  FFMA R7, R140, R8, R7 ;  /* 0x000000088c077223 */ /* 0x000fca0000000007 */
[----:B----4-:R-:W-:Y:S02]  /*3ef0*/  F2FP.SATFINITE.E4M3.F32.PACK_AB_MERGE_C R35, RZ, R7, RZ ;  /* 0x00000007ff23723e */ /* 0x010fe400048070ff */
[----:B------:R-:W-:-:S03]  /*3f00*/  PRMT R7, RZ, 0x7610, R7 ;  /* 0x00007610ff077816 */ /* 0x000fc60000000007 */
[----:B------:R4:W-:Y:S01]  /*3f10*/  @!P2 STG.E.U8 desc[UR20][R14.64+0x1], R35 ;  /* 0x000001230e00a986 */ /* 0x0009e2000c101114 */
[----:B------:R-:W-:Y:S05]  /*3f20*/  @P4 BRA `(.L_x_48) ;  /* 0x0000000000044947 */ /* 0x000fea0003800000 */
[----:B------:R0:W5:Y:S02]  /*3f30*/  LDG.E.U8 R7, desc[UR20][R28.64+0x8] ;  /* 0x000008141c077981 */ /* 0x000164000c1e1100 */
.L_x_48:
[----:B------:R-:W-:Y:S05]  /*3f40*/  BSYNC B1 ;  /* 0x0000000000017941 */ /* 0x000fea0003800000 */
.L_x_47:
        /* <DEDUP_REMOVED lines=8> */
[----:B----4-:R-:W-:-:S05]  /*3fd0*/  F2FP.SATFINITE.E4M3.F32.PACK_AB_MERGE_C R35, RZ, R36, RZ ;  /* 0x00000024ff23723e */ /* 0x010fca00048070ff */
[----:B------:R4:W-:Y:S01]  /*3fe0*/  @!P4 STG.E.U8 desc[UR20][R16.64+0x8], R35 ;  /* 0x000008231000c986 */ /* 0x0009e2000c101114 */
[----:B------:R-:W-:Y:S05]  /*3ff0*/  @P2 BRA `(.L_x_50) ;  /* 0x0000000000042947 */ /* 0x000fea0003800000 */
[----:B------:R0:W5:Y:S02]  /*4000*/  LDG.E.U8 R7, desc[UR20][R28.64+0x9] ;  /* 0x000009141c077981 */ /* 0x000164000c1e1100 */
.L_x_50:
[----:B------:R-:W-:Y:S05]  /*4010*/  BSYNC B1 ;  /* 0x0000000000017941 */ /* 0x000fea0003800000 */
.L_x_49:
        /* <DEDUP_REMOVED lines=12> */
.L_x_52:
[----:B------:R-:W-:Y:S05]  /*40e0*/  BSYNC B1 ;  /* 0x0000000000017941 */ /* 0x000fea0003800000 */
.L_x_51:
        /* <DEDUP_REMOVED lines=12> */
.L_x_54:
[----:B------:R-:W-:Y:S05]  /*41b0*/  BSYNC B1 ;  /* 0x0000000000017941 */ /* 0x000fea0003800000 */
.L_x_53:
        /* <DEDUP_REMOVED lines=12> */
.L_x_56:
[----:B------:R-:W-:Y:S05]  /*4280*/  BSYNC B1 ;  /* 0x0000000000017941 */ /* 0x000fea0003800000 */
.L_x_55:
        /* <DEDUP_REMOVED lines=12> */
.L_x_58:
[----:B------:R-:W-:Y:S05]  /*4350*/  BSYNC B1 ;  /* 0x0000000000017941 */ /* 0x000fea0003800000 */
.L_x_57:
        /* <DEDUP_REMOVED lines=12> */
.L_x_60:
[----:B------:R-:W-:Y:S05]  /*4420*/  BSYNC B1 ;  /* 0x0000000000017941 */ /* 0x000fea0003800000 */
.L_x_59:
        /* <DEDUP_REMOVED lines=12> */
.L_x_62:
[----:B------:R-:W-:Y:S05]  /*44f0*/  BSYNC B1 ;  /* 0x0000000000017941 */ /* 0x000fea0003800000 */
.L_x_61:
        /* <DEDUP_REMOVED lines=12> */
.L_x_64:
[----:B------:R-:W-:Y:S05]  /*45c0*/  BSYNC B1 ;  /* 0x0000000000017941 */ /* 0x000fea0003800000 */
.L_x_63:
        /* <DEDUP_REMOVED lines=12> */
.L_x_66:
[----:B------:R-:W-:Y:S05]  /*4690*/  BSYNC B1 ;  /* 0x0000000000017941 */ /* 0x000fea0003800000 */
.L_x_65:
        /* <DEDUP_REMOVED lines=12> */
.L_x_68:
[----:B------:R-:W-:Y:S05]  /*4760*/  BSYNC B1 ;  /* 0x0000000000017941 */ /* 0x000fea0003800000 */
.L_x_67:
        /* <DEDUP_REMOVED lines=12> */
.L_x_70:
[----:B------:R-:W-:Y:S05]  /*4830*/  BSYNC B1 ;  /* 0x0000000000017941 */ /* 0x000fea0003800000 */
.L_x_69:
        /* <DEDUP_REMOVED lines=12> */
.L_x_72:
[----:B------:R-:W-:Y:S05]  /*4900*/  BSYNC B1 ;  /* 0x0000000000017941 */ /* 0x000fea0003800000 */
.L_x_71:
        /* <DEDUP_REMOVED lines=12> */
.L_x_74:
[----:B------:R-:W-:Y:S05]  /*49d0*/  BSYNC B1 ;  /* 0x0000000000017941 */ /* 0x000fea0003800000 */
.L_x_73:
        /* <DEDUP_REMOVED lines=12> */
.L_x_76:
[----:B------:R-:W-:Y:S05]  /*4aa0*/  BSYNC B1 ;  /* 0x0000000000017941 */ /* 0x000fea0003800000 */
.L_x_75:
        /* <DEDUP_REMOVED lines=12> */
.L_x_78:
[----:B------:R-:W-:Y:S05]  /*4b70*/  BSYNC B1 ;  /* 0x0000000000017941 */ /* 0x000fea0003800000 */
.L_x_77:
        /* <DEDUP_REMOVED lines=12> */
.L_x_80:
[----:B------:R-:W-:Y:S05]  /*4c40*/  BSYNC B1 ;  /* 0x0000000000017941 */ /* 0x000fea0003800000 */
.L_x_79:
        /* <DEDUP_REMOVED lines=12> */
.L_x_82:
[----:B------:R-:W-:Y:S05]  /*4d10*/  BSYNC B1 ;  /* 0x0000000000017941 */ /* 0x000fea0003800000 */
.L_x_81:
        /* <DEDUP_REMOVED lines=12> */
.L_x_84:
[----:B------:R-:W-:Y:S05]  /*4de0*/  BSYNC B1 ;  /* 0x0000000000017941 */ /* 0x000fea0003800000 */
.L_x_83:
        /* <DEDUP_REMOVED lines=12> */
.L_x_86:
[----:B------:R-:W-:Y:S05]  /*4eb0*/  BSYNC B1 ;  /* 0x0000000000017941 */ /* 0x000fea0003800000 */
.L_x_85:
        /* <DEDUP_REMOVED lines=12> */
.L_x_88:
[----:B------:R-:W-:Y:S05]  /*4f80*/  BSYNC B1 ;  /* 0x0000000000017941 */ /* 0x000fea0003800000 */
.L_x_87:
        /* <DEDUP_REMOVED lines=12> */
.L_x_90:
[----:B------:R-:W-:Y:S05]  /*5050*/  BSYNC B1 ;  /* 0x0000000000017941 */ /* 0x000fea0003800000 */
.L_x_89:
        /* <DEDUP_REMOVED lines=12> */
.L_x_92:
[----:B------:R-:W-:Y:S05]  /*5120*/  BSYNC B1 ;  /* 0x0000000000017941 */ /* 0x000fea0003800000 */
.L_x_91:
        /* <DEDUP_REMOVED lines=12> */
.L_x_94:
[----:B------:R-:W-:Y:S05]  /*51f0*/  BSYNC B1 ;  /* 0x0000000000017941 */ /* 0x000fea0003800000 */
.L_x_93:
        /* <DEDUP_REMOVED lines=12> */
.L_x_96:
[----:B------:R-:W-:Y:S05]  /*52c0*/  BSYNC B1 ;  /* 0x0000000000017941 */ /* 0x000fea0003800000 */
.L_x_95:
        /* <DEDUP_REMOVED lines=12> */
.L_x_98:
[----:B------:R-:W-:Y:S05]  /*5390*/  BSYNC B1 ;  /* 0x0000000000017941 */ /* 0x000fea0003800000 */
.L_x_97:
[----:B-----5:R-:W-:Y:S01]  /*53a0*/  LOP3.LUT R7, R7, 0xff, RZ, 0xc0, !PT ;  /* 0x000000ff07077812 */ /* 0x020fe200078ec0ff */
[----:B------:R-:W-:Y:S01]  /*53b0*/  BSSY B1, `(.L_x_99) ;  /* 0x000000b000017945 */ /* 0x000fe20003800000 */
[----:B------:R-:W-:Y:S02]  /*53c0*/  ISETP.LT.OR P2, PT, R33, 0x39, !P1 ;  /* 0x000000392100780c */ /* 0x000fe40004f41670 */
[----:B------:R-:W-:-:S05]  /*53d0*/  F2FP.F16.E4M3.UNPACK_B R7, R7 ;  /* 0x00000007ff07723e */ /* 0x000fca00020006ff */
[----:B0-2---:R-:W-:-:S05]  /*53e0*/  HADD2.F32 R28, -RZ, R7.H0_H0 ;  /* 0x20000007ff1c7230 */ /* 0x005fca0000004100 */
[----:B------:R-:W-:-:S04]  /*53f0*/  FMUL R7, R28, R9 ;  /* 0x000000091c077220 */ /* 0x000fc80000400000 */
[----:B------:R-:W-:-:S05]  /*5400*/  FFMA R7, R114, R8, R7 ;  /* 0x0000000872077223 */ /* 0x000fca0000000007 */
[----:B------:R-:W-:Y:S02]  /*5410*/  F2FP.SATFINITE.E4M3.F32.PACK_AB_MERGE_C R29, RZ, R7, RZ ;  /* 0x00000007ff1d723e */ /* 0x000fe400048070ff */
[----:B------:R-:W-:-:S03]  /*5420*/  PRMT R7, RZ, 0x7610, R7 ;  /* 0x00007610ff077816 */ /* 0x000fc60000000007 */
[----:B------:R0:W-:Y:S01]  /*5430*/  @!P0 STG.E.U8 desc[UR20][R16.64+0x39], R29 ;  /* 0x0000391d10008986 */ /* 0x0001e2000c101114 */
[----:B------:R-:W-:Y:S05]  /*5440*/  @P2 BRA `(.L_x_100) ;  /* 0x0000000000042947 */ /* 0x000fea0003800000 */
[----:B------:R2:W5:Y:S02]  /*5450*/  LDG.E.U8 R7, desc[UR20][R30.64+0x38] ;  /* 0x000038141e077981 */ /* 0x000564000c1e1100 */
.L_x_100:
[----:B------:R-:W-:Y:S05]  /*5460*/  BSYNC B1 ;  /* 0x0000000000017941 */ /* 0x000fea0003800000 */
.L_x_99:
[----:B-----5:R-:W-:Y:S01]  /*5470*/  LOP3.LUT R7, R7, 0xff, RZ, 0xc0, !PT ;  /* 0x000000ff07077812 */ /* 0x020fe200078ec0ff */
[----:B------:R-:W-:Y:S01]  /*5480*/  BSSY B1, `(.L_x_101) ;  /* 0x000000b000017945 */ /* 0x000fe20003800000 */
[----:B------:R-:W-:Y:S02]  /*5490*/  ISETP.LT.OR P1, PT, R33, 0x3a, !P1 ;  /* 0x0000003a2100780c */ /* 0x000fe40004f21670 */
[----:B------:R-:W-:-:S05]  /*54a0*/  F2FP.F16.E4M3.UNPACK_B R7, R7 ;  /* 0x00000007ff07723e */ /* 0x000fca00020006ff */
[----:B01--4-:R-:W-:Y:S01]  /*54b0*/  HADD2.F32 R16, -RZ, R7.H0_H0 ;  /* 0x20000007ff107230 */ /* 0x013fe20000004100 */
[----:B------:R-:W-:-:S04]  /*54c0*/  PRMT R7, RZ, 0x7610, R7 ;  /* 0x00007610ff077816 */ /* 0x000fc80000000007 */
[----:B------:R-:W-:-:S04]  /*54d0*/  FMUL R16, R16, R9 ;  /* 0x0000000910107220 */ /* 0x000fc80000400000 */
[----:B------:R-:W-:-:S05]  /*54e0*/  FFMA R16, R117, R8, R16 ;  /* 0x0000000875107223 */ /* 0x000fca0000000010 */
[----:B------:R-:W-:-:S05]  /*54f0*/  F2FP.SATFINITE.E4M3.F32.PACK_AB_MERGE_C R17, RZ, R16, RZ ;  /* 0x00000010ff11723e */ /* 0x000fca00048070ff */
[----:B------:R0:W-:Y:S01]  /*5500*/  @!P2 STG.E.U8 desc[UR20][R14.64+0x38], R17 ;  /* 0x000038110e00a986 */ /* 0x0001e2000c101114 */
[----:B------:R-:W-:Y:S05]  /*5510*/  @P1 BRA `(.L_x_102) ;  /* 0x0000000000041947 */ /* 0x000fea0003800000 */
[----:B------:R1:W5:Y:S02]  /*5520*/  LDG.E.U8 R7, desc[UR20][R30.64+0x39] ;  /* 0x000039141e077981 */ /* 0x000364000c1e1100 */
.L_x_102:
[----:B------:R-:W-:Y:S05]  /*5530*/  BSYNC B1 ;  /* 0x0000000000017941 */ /* 0x000fea0003800000 */
.L_x_101:
[----:B-----5:R-:W-:Y:S01]  /*5540*/  LOP3.LUT R7, R7, 0xff, RZ, 0xc0, !PT ;  /* 0x000000ff07077812 */ /* 0x020fe200078ec0ff */
[----:B------:R-:W-:Y:S01]  /*5550*/  BSSY B1, `(.L_x_103) ;  /* 0x0000013000017945 */ /* 0x000fe20003800000 */
[----:B------:R-:W-:Y:S02]  /*5560*/  IADD3 R29, P0, R24, 0x80, RZ ;  /* 0x00000080181d7810 */ /* 0x000fe40007f1e0ff */
[----:B------:R-:W-:-:S03]  /*5570*/  F2FP.F16.E4M3.UNPACK_B R7, R7 ;  /* 0x00000007ff07723e */ /* 0x000fc600020006ff */
[----:B0-----:R-:W-:Y:S01]  /*5580*/  IMAD.X R17, RZ, RZ, R25, P0 ;  /* 0x000000ffff117224 */ /* 0x001fe200000e0619 */
        /* <DEDUP_REMOVED lines=9> */
[----:B-123--:R-:W-:Y:S02]  /*5620*/  F2FP.SATFINITE.E4M3.F32.PACK_AB_MERGE_C R31, RZ, R7, RZ ;  /* 0x00000007ff1f723e */ /* 0x00efe400048070ff */
[----:B------:R-:W-:Y:S02]  /*5630*/  IADD3.X R17, R17, UR11, R29, P2, !PT ;  /* 0x0000000b11117c10 */ /* 0x000fe400097fe41d */
[----:B------:R-:W-:Y:S01]  /*5640*/  PRMT R7, RZ, 0x7610, R7 ;  /* 0x00007610ff077816 */ /* 0x000fe20000000007 */
[----:B------:R0:W-:Y:S01]  /*5650*/  @!P1 STG.E.U8 desc[UR20][R14.64+0x39], R31 ;  /* 0x0000391f0e009986 */ /* 0x0001e2000c101114 */
[----:B------:R-:W-:Y:S05]  /*5660*/  @P4 BRA `(.L_x_104) ;  /* 0x0000000000044947 */ /* 0x000fea0003800000 */
[----:B------:R1:W5:Y:S02]  /*5670*/  LDG.E.U8 R7, desc[UR20][R16.64] ;  /* 0x0000001410077981 */ /* 0x000364000c1e1100 */
.L_x_104:
[----:B------:R-:W-:Y:S05]  /*5680*/  BSYNC B1 ;  /* 0x0000000000017941 */ /* 0x000fea0003800000 */
.L_x_103:
[----:B-----5:R-:W-:Y:S01]  /*5690*/  LOP3.LUT R7, R7, 0xff, RZ, 0xc0, !PT ;  /* 0x000000ff07077812 */ /* 0x020fe200078ec0ff */
[----:B------:R-:W-:Y:S01]  /*56a0*/  BSSY B1, `(.L_x_105) ;  /* 0x000000b000017945 */ /* 0x000fe20003800000 */
[----:B------:R-:W-:Y:S02]  /*56b0*/  ISETP.LT.OR P2, PT, R33, 0x2, !P0 ;  /* 0x000000022100780c */ /* 0x000fe40004741670 */
[----:B------:R-:W-:-:S05]  /*56c0*/  F2FP.F16.E4M3.UNPACK_B R7, R7 ;  /* 0x00000007ff07723e */ /* 0x000fca00020006ff */
[----:B0-----:R-:W-:Y:S01]  /*56d0*/  HADD2.F32 R14, -RZ, R7.H0_H0 ;  /* 0x20000007ff0e7230 */ /* 0x001fe20000004100 */
[----:B------:R-:W-:-:S04]  /*56e0*/  PRMT R7, RZ, 0x7610, R7 ;  /* 0x00007610ff077816 */ /* 0x000fc80000000007 */
[----:B------:R-:W-:-:S04]  /*56f0*/  FMUL R14, R14, R9 ;  /* 0x000000090e0e7220 */ /* 0x000fc80000400000 */
[----:B------:R-:W-:-:S05]  /*5700*/  FFMA R14, R115, R8, R14 ;  /* 0x00000008730e7223 */ /* 0x000fca000000000e */
[----:B------:R-:W-:-:S05]  /*5710*/  F2FP.SATFINITE.E4M3.F32.PACK_AB_MERGE_C R15, RZ, R14, RZ ;  /* 0x0000000eff0f723e */ /* 0x000fca00048070ff */
[----:B------:R0:W-:Y:S01]  /*5720*/  @!P4 STG.E.U8 desc[UR20][R12.64], R15 ;  /* 0x0000000f0c00c986 */ /* 0x0001e2000c101114 */
[----:B------:R-:W-:Y:S05]  /*5730*/  @P2 BRA `(.L_x_106) ;  /* 0x0000000000042947 */ /* 0x000fea0003800000 */
[----:B------:R2:W5:Y:S02]  /*5740*/  LDG.E.U8 R7, desc[UR20][R16.64+0x1] ;  /* 0x0000011410077981 */ /* 0x000564000c1e1100 */
.L_x_106:
[----:B------:R-:W-:Y:S05]  /*5750*/  BSYNC B1 ;  /* 0x0000000000017941 */ /* 0x000fea0003800000 */
.L_x_105:
[----:B-----5:R-:W-:Y:S01]  /*5760*/  LOP3.LUT R7, R7, 0xff, RZ, 0xc0, !PT ;  /* 0x000000ff07077812 */ /* 0x020fe200078ec0ff */
[----:B------:R-:W-:Y:S01]  /*5770*/  BSSY B1, `(.L_x_107) ;  /* 0x0000013000017945 */ /* 0x000fe20003800000 */
[----:B0-----:R-:W-:Y:S02]  /*5780*/  IADD3 R15, P1, R24, 0x88, RZ ;  /* 0x00000088180f7810 */ /* 0x001fe40007f3e0ff */
[----:B------:R-:W-:-:S03]  /*5790*/  F2FP.F16.E4M3.UNPACK_B R7, R7 ;  /* 0x00000007ff07723e */ /* 0x000fc600020006ff */
[----:B------:R-:W-:Y:S01]  /*57a0*/  IMAD.X R24, RZ, RZ, R25, P1 ;  /* 0x000000ffff187224 */ /* 0x000fe200008e0619 */
[----:B------:R-:W-:Y:S01]  /*57b0*/  ISETP.GE.AND P1, PT, R34, 0x89, PT ;  /* 0x000000892200780c */ /* 0x000fe20003f26270 */
[----:B------:R-:W-:Y:S02]  /*57c0*/  HADD2.F32 R14, -RZ, R7.H0_H0 ;  /* 0x20000007ff0e7230 */ /* 0x000fe40000004100 */
[----:B------:R-:W-:Y:S01]  /*57d0*/  IMAD R24, R24, UR6, RZ ;  /* 0x0000000618187c24 */ /* 0x000fe2000f8e02ff */
[----:B------:R-:W-:Y:S01]  /*57e0*/  ISETP.LT.OR P5, PT, R33, 0x1, !P1 ;  /* 0x000000012100780c */ /* 0x000fe20004fa1670 */
[----:B------:R-:W-:-:S04]  /*57f0*/  IMAD.WIDE.U32 R26, R15, UR6, R26 ;  /* 0x000000060f1a7c25 */ /* 0x000fc8000f8e001a */
[----:B------:R-:W-:Y:S01]  /*5800*/  FMUL R7, R14, R9 ;  /* 0x000000090e077220 */ /* 0x000fe20000400000 */
[----:B------:R-:W-:-:S03]  /*5810*/  IMAD R15, R15, UR7, R24 ;  /* 0x000000070f0f7c24 */ /* 0x000fc6000f8e0218 */
[----:B------:R-:W-:Y:S01]  /*5820*/  FFMA R7, R110, R8, R7 ;  /* 0x000000086e077223 */ /* 0x000fe20000000007 */
[----:B------:R-:W-:-:S04]  /*5830*/  IADD3 R14, P4, R26, UR10, RZ ;  /* 0x0000000a1a0e7c10 */ /* 0x000fc8000ff9e0ff */
[----:B------:R-:W-:Y:S02]  /*5840*/  F2FP.SATFINITE.E4M3.F32.PACK_AB_MERGE_C R25, RZ, R7, RZ ;  /* 0x00000007ff19723e */ /* 0x000fe400048070ff */
[----:B------:R-:W-:Y:S02]  /*5850*/  IADD3.X R15, R27, UR11, R15, P4, !PT ;  /* 0x0000000b1b0f7c10 */ /* 0x000fe4000a7fe40f */
[----:B------:R-:W-:Y:S01]  /*5860*/  PRMT R7, RZ, 0x7610, R7 ;  /* 0x00007610ff077816 */ /* 0x000fe20000000007 */
[----:B------:R0:W-:Y:S01]  /*5870*/  @!P2 STG.E.U8 desc[UR20][R12.64+0x1], R25 ;  /* 0x000001190c00a986 */ /* 0x0001e2000c101114 */
[----:B------:R-:W-:Y:S05]  /*5880*/  @P5 BRA `(.L_x_108) ;  /* 0x0000000000045947 */ /* 0x000fea0003800000 */
[----:B------:R3:W5:Y:S02]  /*5890*/  LDG.E.U8 R7, desc[UR20][R14.64] ;  /* 0x000000140e077981 */ /* 0x000764000c1e1100 */
.L_x_108:
[----:B------:R-:W-:Y:S05]  /*58a0*/  BSYNC B1 ;  /* 0x0000000000017941 */ /* 0x000fea0003800000 */
.L_x_107:
        /* <DEDUP_REMOVED lines=8> */
[----:B0-----:R-:W-:-:S05]  /*5930*/  F2FP.SATFINITE.E4M3.F32.PACK_AB_MERGE_C R25, RZ, R24, RZ ;  /* 0x00000018ff19723e */ /* 0x001fca00048070ff */
[----:B------:R0:W-:Y:S01]  /*5940*/  @!P5 STG.E.U8 desc[UR20][R10.64], R25 ;  /* 0x000000190a00d986 */ /* 0x0001e2000c101114 */
[----:B------:R-:W-:Y:S05]  /*5950*/  @P2 BRA `(.L_x_110) ;  /* 0x0000000000042947 */ /* 0x000fea0003800000 */
[----:B------:R4:W5:Y:S02]  /*5960*/  LDG.E.U8 R7, desc[UR20][R14.64+0x1] ;  /* 0x000001140e077981 */ /* 0x000964000c1e1100 */
.L_x_110:
[----:B------:R-:W-:Y:S05]  /*5970*/  BSYNC B1 ;  /* 0x0000000000017941 */ /* 0x000fea0003800000 */
.L_x_109:
[----:B-----5:R-:W-:Y:S01]  /*5980*/  LOP3.LUT R7, R7, 0xff, RZ, 0xc0, !PT ;  /* 0x000000ff07077812 */ /* 0x020fe200078ec0ff */
[----:B------:R-:W-:Y:S01]  /*5990*/  BSSY B1, `(.L_x_111) ;  /* 0x000000b000017945 */ /* 0x000fe20003800000 */
[----:B------:R-:W-:Y:S02]  /*59a0*/  ISETP.LT.OR P4, PT, R33, 0x9, !P0 ;  /* 0x000000092100780c */ /* 0x000fe40004781670 */
[----:B------:R-:W-:-:S05]  /*59b0*/  F2FP.F16.E4M3.UNPACK_B R7, R7 ;  /* 0x00000007ff07723e */ /* 0x000fca00020006ff */
[----:B------:R-:W-:-:S05]  /*59c0*/  HADD2.F32 R24, -RZ, R7.H0_H0 ;  /* 0x20000007ff187230 */ /* 0x000fca0000004100 */
[----:B------:R-:W-:-:S04]  /*59d0*/  FMUL R7, R24, R9 ;  /* 0x0000000918077220 */ /* 0x000fc80000400000 */
[----:B------:R-:W-:-:S05]  /*59e0*/  FFMA R7, R108, R8, R7 ;  /* 0x000000086c077223 */ /* 0x000fca0000000007 */
[----:B0-----:R-:W-:Y:S02]  /*59f0*/  F2FP.SATFINITE.E4M3.F32.PACK_AB_MERGE_C R25, RZ, R7, RZ ;  /* 0x00000007ff19723e */ /* 0x001fe400048070ff */
[----:B------:R-:W-:-:S03]  /*5a00*/  PRMT R7, RZ, 0x7610, R7 ;  /* 0x00007610ff077816 */ /* 0x000fc60000000007 */
[----:B------:R0:W-:Y:S01]  /*5a10*/  @!P2 STG.E.U8 desc[UR20][R10.64+0x1], R25 ;  /* 0x000001190a00a986 */ /* 0x0001e2000c101114 */
[----:B------:R-:W-:Y:S05]  /*5a20*/  @P4 BRA `(.L_x_112) ;  /* 0x0000000000044947 */ /* 0x000fea0003800000 */
[----:B------:R0:W5:Y:S02]  /*5a30*/  LDG.E.U8 R7, desc[UR20][R16.64+0x8] ;  /* 0x0000081410077981 */ /* 0x000164000c1e1100 */
.L_x_112:
[----:B------:R-:W-:Y:S05]  /*5a40*/  BSYNC B1 ;  /* 0x0000000000017941 */ /* 0x000fea0003800000 */
.L_x_111:
        /* <DEDUP_REMOVED lines=12> */
.L_x_114:
[----:B------:R-:W-:Y:S05]  /*5b10*/  BSYNC B1 ;  /* 0x0000000000017941 */ /* 0x000fea0003800000 */
.L_x_113:
        /* <DEDUP_REMOVED lines=12> */
.L_x_116:
[----:B------:R-:W-:Y:S05]  /*5be0*/  BSYNC B1 ;  /* 0x0000000000017941 */ /* 0x000fea0003800000 */
.L_x_115:
        /* <DEDUP_REMOVED lines=12> */
.L_x_118:
[----:B------:R-:W-:Y:S05]  /*5cb0*/  BSYNC B1 ;  /* 0x0000000000017941 */ /* 0x000fea0003800000 */
.L_x_117:
        /* <DEDUP_REMOVED lines=12> */
.L_x_120:
[----:B------:R-:W-:Y:S05]  /*5d80*/  BSYNC B1 ;  /* 0x0000000000017941 */ /* 0x000fea0003800000 */
.L_x_119:
        /* <DEDUP_REMOVED lines=12> */
.L_x_122:
[----:B------:R-:W-:Y:S05]  /*5e50*/  BSYNC B1 ;  /* 0x0000000000017941 */ /* 0x000fea0003800000 */
.L_x_121:
        /* <DEDUP_REMOVED lines=12> */
.L_x_124:
[----:B------:R-:W-:Y:S05]  /*5f20*/  BSYNC B1 ;  /* 0x0000000000017941 */ /* 0x000fea0003800000 */
.L_x_123:
        /* <DEDUP_REMOVED lines=12> */
.L_x_126:
[----:B------:R-:W-:Y:S05]  /*5ff0*/  BSYNC B1 ;  /* 0x0000000000017941 */ /* 0x000fea0003800000 */
.L_x_125:
        /* <DEDUP_REMOVED lines=12> */
.L_x_128:
[----:B------:R-:W-:Y:S05]  /*60c0*/  BSYNC B1 ;  /* 0x0000000000017941 */ /* 0x000fea0003800000 */
.L_x_127:
        /* <DEDUP_REMOVED lines=12> */
.L_x_130:
[----:B------:R-:W-:Y:S05]  /*6190*/  BSYNC B1 ;  /* 0x0000000000017941 */ /* 0x000fea0003800000 */
.L_x_129:
        /* <DEDUP_REMOVED lines=12> */
.L_x_132:
[----:B------:R-:W-:Y:S05]  /*6260*/  BSYNC B1 ;  /* 0x0000000000017941 */ /* 0x000fea0003800000 */
.L_x_131:
        /* <DEDUP_REMOVED lines=12> */
.L_x_134:
[----:B------:R-:W-:Y:S05]  /*6330*/  BSYNC B1 ;  /* 0x0000000000017941 */ /* 0x000fea0003800000 */
.L_x_133:
        /* <DEDUP_REMOVED lines=12> */
.L_x_136:
[----:B------:R-:W-:Y:S05]  /*6400*/  BSYNC B1 ;  /* 0x0000000000017941 */ /* 0x000fea0003800000 */
.L_x_135:
        /* <DEDUP_REMOVED lines=12> */
.L_x_138:
[----:B------:R-:W-:Y:S05]  /*64d0*/  BSYNC B1 ;  /* 0x0000000000017941 */ /* 0x000fea0003800000 */
.L_x_137:
        /* <DEDUP_REMOVED lines=12> */
.L_x_140:
[----:B------:R-:W-:Y:S05]  /*65a0*/  BSYNC B1 ;  /* 0x0000000000017941 */ /* 0x000fea0003800000 */
.L_x_139:
        /* <DEDUP_REMOVED lines=12> */
.L_x_142:
[----:B------:R-:W-:Y:S05]  /*6670*/  BSYNC B1 ;  /* 0x0000000000017941 */ /* 0x000fea0003800000 */
.L_x_141:
        /* <DEDUP_REMOVED lines=12> */
.L_x_144:
[----:B------:R-:W-:Y:S05]  /*6740*/  BSYNC B1 ;  /* 0x0000000000017941 */ /* 0x000fea0003800000 */
.L_x_143:
        /* <DEDUP_REMOVED lines=12> */
.L_x_146:
[----:B------:R-:W-:Y:S05]  /*6810*/  BSYNC B1 ;  /* 0x0000000000017941 */ /* 0x000fea0003800000 */
.L_x_145:
        /* <DEDUP_REMOVED lines=12> */
.L_x_148:
[----:B------:R-:W-:Y:S05]  /*68e0*/  BSYNC B1 ;  /* 0x0000000000017941 */ /* 0x000fea0003800000 */
.L_x_147:
        /* <DEDUP_REMOVED lines=12> */
.L_x_150:
[----:B------:R-:W-:Y:S05]  /*69b0*/  BSYNC B1 ;  /* 0x0000000000017941 */ /* 0x000fea0003800000 */
.L_x_149:
        /* <DEDUP_REMOVED lines=12> */
.L_x_152:
[----:B------:R-:W-:Y:S05]  /*6a80*/  BSYNC B1 ;  /* 0x0000000000017941 */ /* 0x000fea0003800000 */
.L_x_151:
        /* <DEDUP_REMOVED lines=12> */
.L_x_154:
[----:B------:R-:W-:Y:S05]  /*6b50*/  BSYNC B1 ;  /* 0x0000000000017941 */ /* 0x000fea0003800000 */
.L_x_153:
        /* <DEDUP_REMOVED lines=12> */
.L_x_156:
[----:B------:R-:W-:Y:S05]  /*6c20*/  BSYNC B1 ;  /* 0x0000000000017941 */ /* 0x000fea0003800000 */
.L_x_155:
        /* <DEDUP_REMOVED lines=12> */
.L_x_158:
[----:B------:R-:W-:Y:S05]  /*6cf0*/  BSYNC B1 ;  /* 0x0000000000017941 */ /* 0x000fea0003800000 */
.L_x_157:
        /* <DEDUP_REMOVED lines=12> */
.L_x_160:
[----:B------:R-:W-:Y:S05]  /*6dc0*/  BSYNC B1 ;  /* 0x0000000000017941 */ /* 0x000fea0003800000 */
.L_x_159:
        /* <DEDUP_REMOVED lines=12> */
.L_x_162:
[----:B------:R-:W-:Y:S05]  /*6e90*/  BSYNC B1 ;  /* 0x0000000000017941 */ /* 0x000fea0003800000 */
.L_x_161:
[----:B-----5:R-:W-:Y:S01]  /*6ea0*/  LOP3.LUT R7, R7, 0xff, RZ, 0xc0, !PT ;  /* 0x000000ff07077812 */ /* 0x020fe200078ec0ff */
[----:B------:R-:W-:Y:S01]  /*6eb0*/  BSSY B1, `(.L_x_163) ;  /* 0x000000b000017945 */ /* 0x000fe20003800000 */
[----:B------:R-:W-:Y:S02]  /*6ec0*/  ISETP.LT.OR P2, PT, R33, 0x39, !P1 ;  /* 0x000000392100780c */ /* 0x000fe40004f41670 */
[----:B------:R-:W-:-:S05]  /*6ed0*/  F2FP.F16.E4M3.UNPACK_B R7, R7 ;  /* 0x00000007ff07723e */ /* 0x000fca00020006ff */
[----:B012---:R-:W-:-:S05]  /*6ee0*/  HADD2.F32 R16, -RZ, R7.H0_H0 ;  /* 0x20000007ff107230 */ /* 0x007fca0000004100 */
[----:B------:R-:W-:-:S04]  /*6ef0*/  FMUL R7, R16, R9 ;  /* 0x0000000910077220 */ /* 0x000fc80000400000 */
[----:B------:R-:W-:-:S05]  /*6f00*/  FFMA R7, R18, R8, R7 ;  /* 0x0000000812077223 */ /* 0x000fca0000000007 */
[----:B------:R-:W-:Y:S02]  /*6f10*/  F2FP.SATFINITE.E4M3.F32.PACK_AB_MERGE_C R17, RZ, R7, RZ ;  /* 0x00000007ff11723e */ /* 0x000fe400048070ff */
[----:B------:R-:W-:-:S03]  /*6f20*/  PRMT R7, RZ, 0x7610, R7 ;  /* 0x00007610ff077816 */ /* 0x000fc60000000007 */
[----:B------:R0:W-:Y:S01]  /*6f30*/  @!P0 STG.E.U8 desc[UR20][R12.64+0x39], R17 ;  /* 0x000039110c008986 */ /* 0x0001e2000c101114 */
[----:B------:R-:W-:Y:S05]  /*6f40*/  @P2 BRA `(.L_x_164) ;  /* 0x0000000000042947 */ /* 0x000fea0003800000 */
[----:B------:R1:W5:Y:S02]  /*6f50*/  LDG.E.U8 R7, desc[UR20][R14.64+0x38] ;  /* 0x000038140e077981 */ /* 0x000364000c1e1100 */
.L_x_164:
[----:B------:R-:W-:Y:S05]  /*6f60*/  BSYNC B1 ;  /* 0x0000000000017941 */ /* 0x000fea0003800000 */
.L_x_163:
        /* <DEDUP_REMOVED lines=12> */
.L_x_166:
[----:B------:R-:W-:Y:S05]  /*7030*/  BSYNC B1 ;  /* 0x0000000000017941 */ /* 0x000fea0003800000 */
.L_x_165:
[----:B------:R-:W-:Y:S05]  /*7040*/  @P1 BRA `(.L_x_167) ;  /* 0x0000001000301947 */ /* 0x000fea0003800000 */
[----:B-----5:R-:W-:-:S04]  /*7050*/  LOP3.LUT R7, R7, 0xff, RZ, 0xc0, !PT ;  /* 0x000000ff07077812 */ /* 0x020fc800078ec0ff */
[----:B------:R-:W-:-:S05]  /*7060*/  F2FP.F16.E4M3.UNPACK_B R7, R7 ;  /* 0x00000007ff07723e */ /* 0x000fca00020006ff */
[----:B------:R-:W-:-:S05]  /*7070*/  HADD2.F32 R12, -RZ, R7.H0_H0 ;  /* 0x20000007ff0c7230 */ /* 0x000fca0000004100 */
[----:B------:R-:W-:-:S04]  /*7080*/  FMUL R7, R12, R9 ;  /* 0x000000090c077220 */ /* 0x000fc80000400000 */
[----:B------:R-:W-:-:S05]  /*7090*/  FFMA R7, R20, R8, R7 ;  /* 0x0000000814077223 */ /* 0x000fca0000000007 */
[----:B------:R-:W-:-:S05]  /*70a0*/  F2FP.SATFINITE.E4M3.F32.PACK_AB_MERGE_C R7, RZ, R7, RZ ;  /* 0x00000007ff07723e */ /* 0x000fca00048070ff */
[----:B------:R0:W-:Y:S01]  /*70b0*/  STG.E.U8 desc[UR20][R10.64+0x39], R7 ;  /* 0x000039070a007986 */ /* 0x0001e2000c101114 */
[----:B------:R-:W-:Y:S05]  /*70c0*/  BRA `(.L_x_167) ;  /* 0x0000001000107947 */ /* 0x000fea0003800000 */
.L_x_38:
[C---:B------:R-:W-:Y:S01]  /*70d0*/  ISETP.GE.AND P0, PT, R34.reuse, 0x1, PT ;  /* 0x000000012200780c */ /* 0x040fe20003f06270 */
[-C--:B--2---:R-:W-:Y:S01]  /*70e0*/  FMUL R147, R147, R8.reuse ;  /* 0x0000000893937220 */ /* 0x084fe20000400000 */
[----:B------:R-:W-:Y:S01]  /*70f0*/  ISETP.GE.AND P2, PT, R34, 0x9, PT ;  /* 0x000000092200780c */ /* 0x000fe20003f46270 */
[-C--:B------:R-:W-:Y:S01]  /*7100*/  FMUL R142, R142, R8.reuse ;  /* 0x000000088e8e7220 */ /* 0x080fe20000400000 */
[----:B------:R-:W-:Y:S01]  /*7110*/  ISETP.LT.OR P1, PT, R33, 0x1, !P0 ;  /* 0x000000012100780c */ /* 0x000fe20004721670 */
[-C--:B------:R-:W-:Y:S01]  /*7120*/  FMUL R145, R145, R8.reuse ;  /* 0x0000000891917220 */ /* 0x080fe20000400000 */
[----:B------:R-:W-:Y:S01]  /*7130*/  F2FP.SATFINITE.E4M3.F32.PACK_AB_MERGE_C R147, RZ, R147, RZ ;  /* 0x00000093ff93723e */ /* 0x000fe200048070ff */
[-C--:B------:R-:W-:Y:S01]  /*7140*/  FMUL R140, R140, R8.reuse ;  /* 0x000000088c8c7220 */ /* 0x080fe20000400000 */
[----:B------:R-:W-:Y:S01]  /*7150*/  ISETP.LT.OR P4, PT, R33, 0x2, !P0 ;  /* 0x000000022100780c */ /* 0x000fe20004781670 */
[-C--:B------:R-:W-:Y:S01]  /*7160*/  FMUL R143, R143, R8.reuse ;  /* 0x000000088f8f7220 */ /* 0x080fe20000400000 */
[C---:B------:R-:W-:Y:S01]  /*7170*/  ISETP.LT.OR P5, PT, R33.reuse, 0x1, !P2 ;  /* 0x000000012100780c */ /* 0x040fe200057a1670 */
[-C--:B------:R-:W-:Y:S01]  /*7180*/  FMUL R138, R138, R8.reuse ;  /* 0x000000088a8a7220 */ /* 0x080fe20000400000 */
[----:B------:R-:W-:Y:S01]  /*7190*/  ISETP.LT.OR P6, PT, R33, 0x2, !P2 ;  /* 0x000000022100780c */ /* 0x000fe200057c1670 */
[----:B------:R-:W-:Y:S01]  /*71a0*/  FMUL R141, R141, R8 ;  /* 0x000000088d8d7220 */ /* 0x000fe20000400000 */
[----:B------:R-:W-:Y:S01]  /*71b0*/  F2FP.SATFINITE.E4M3.F32.PACK_AB_MERGE_C R7, RZ, R142, RZ ;  /* 0x0000008eff07723e */ /* 0x000fe200048070ff */
[-C--:B------:R-:W-:Y:S01]  /*71c0*/  FMUL R136, R136, R8.reuse ;  /* 0x0000000888887220 */ /* 0x080fe20000400000 */
[----:B------:R-:W-:Y:S01]  /*71d0*/  F2FP.SATFINITE.E4M3.F32.PACK_AB_MERGE_C R145, RZ, R145, RZ ;  /* 0x00000091ff91723e */ /* 0x000fe200048070ff */
[----:B------:R-:W-:Y:S01]  /*71e0*/  @!P1 STG.E.U8 desc[UR20][R16.64], R147 ;  /* 0x0000009310009986 */ /* 0x000fe2000c101114 */
[----:B------:R-:W-:Y:S01]  /*71f0*/  ISETP.LT.OR P1, PT, R33, 0x9, !P0 ;  /* 0x000000092100780c */ /* 0x000fe20004721670 */
[----:B------:R-:W-:Y:S01]  /*7200*/  FMUL R139, R139, R8 ;  /* 0x000000088b8b7220 */ /* 0x000fe20000400000 */
[----:B------:R-:W-:Y:S01]  /*7210*/  F2FP.SATFINITE.E4M3.F32.PACK_AB_MERGE_C R25, RZ, R140, RZ ;  /* 0x0000008cff19723e */ /* 0x000fe200048070ff */
[----:B------:R0:W-:Y:S01]  /*7220*/  @!P4 STG.E.U8 desc[UR20][R16.64+0x1], R7 ;  /* 0x000001071000c986 */ /* 0x0001e2000c101114 */
[----:B------:R-:W-:Y:S01]  /*7230*/  F2FP.SATFINITE.E4M3.F32.PACK_AB_MERGE_C R143, RZ, R143, RZ ;  /* 0x0000008fff8f723e */ /* 0x000fe200048070ff */
[-C--:B------:R-:W-:Y:S01]  /*7240*/  FMUL R134, R134, R8.reuse ;  /* 0x0000000886867220 */ /* 0x080fe20000400000 */
[C---:B------:R-:W-:Y:S01]  /*7250*/  ISETP.LT.OR P4, PT, R33.reuse, 0xa, !P0 ;  /* 0x0000000a2100780c */ /* 0x040fe20004781670 */
[----:B------:R-:W-:Y:S01]  /*7260*/  @!P5 STG.E.U8 desc[UR20][R14.64], R145 ;  /* 0x000000910e00d986 */ /* 0x000fe2000c101114 */
[----:B------:R-:W-:Y:S01]  /*7270*/  ISETP.LT.OR P5, PT, R33, 0x9, !P2 ;  /* 0x000000092100780c */ /* 0x000fe200057a1670 */
[-C--:B------:R-:W-:Y:S01]  /*7280*/  FMUL R137, R137, R8.reuse ;  /* 0x0000000889897220 */ /* 0x080fe20000400000 */
[----:B------:R-:W-:Y:S01]  /*7290*/  F2FP.SATFINITE.E4M3.F32.PACK_AB_MERGE_C R141, RZ, R141, RZ ;  /* 0x0000008dff8d723e */ /* 0x000fe200048070ff */
[----:B------:R1:W-:Y:S01]  /*72a0*/  @!P6 STG.E.U8 desc[UR20][R14.64+0x1], R25 ;  /* 0x000001190e00e986 */ /* 0x0003e2000c101114 */
[C---:B------:R-:W-:Y:S01]  /*72b0*/  ISETP.LT.OR P6, PT, R33.reuse, 0xa, !P2 ;  /* 0x0000000a2100780c */ /* 0x040fe200057c1670 */
[-C--:B------:R-:W-:Y:S01]  /*72c0*/  FMUL R132, R132, R8.reuse ;  /* 0x0000000884847220 */ /* 0x080fe20000400000 */
[----:B------:R-:W-:Y:S01]  /*72d0*/  F2FP.SATFINITE.E4M3.F32.PACK_AB_MERGE_C R139, RZ, R139, RZ ;  /* 0x0000008bff8b723e */ /* 0x000fe200048070ff */
[----:B------:R-:W-:Y:S01]  /*72e0*/  @!P1 STG.E.U8 desc[UR20][R16.64+0x8], R143 ;  /* 0x0000088f10009986 */ /* 0x000fe2000c101114 */
[----:B------:R-:W-:Y:S01]  /*72f0*/  ISETP.LT.OR P1, PT, R33, 0x11, !P0 ;  /* 0x000000112100780c */ /* 0x000fe20004721670 */
[----:B------:R-:W-:Y:S01]  /*7300*/  FMUL R135, R135, R8 ;  /* 0x0000000887877220 */ /* 0x000fe20000400000 */
[----:B0-----:R-:W-:Y:S01]  /*7310*/  F2FP.SATFINITE.E4M3.F32.PACK_AB_MERGE_C R7, RZ, R138, RZ ;  /* 0x0000008aff07723e */ /* 0x001fe200048070ff */
[-C--:B------:R-:W-:Y:S01]  /*7320*/  FMUL R130, R130, R8.reuse ;  /* 0x0000000882827220 */ /* 0x080fe20000400000 */
[----:B------:R-:W-:Y:S01]  /*7330*/  F2FP.SATFINITE.E4M3.F32.PACK_AB_MERGE_C R137, RZ, R137, RZ ;  /* 0x00000089ff89723e */ /* 0x000fe200048070ff */
[----:B------:R-:W-:Y:S01]  /*7340*/  FMUL R133, R133, R8 ;  /* 0x0000000885857220 */ /* 0x000fe20000400000 */
[----:B------:R-:W-:Y:S01]  /*7350*/  F2FP.SATFINITE.E4M3.F32.PACK_AB_MERGE_C R135, RZ, R135, RZ ;  /* 0x00000087ff87723e */ /* 0x000fe200048070ff */
[----:B------:R0:W-:Y:S01]  /*7360*/  @!P4 STG.E.U8 desc[UR20][R16.64+0x9], R7 ;  /* 0x000009071000c986 */ /* 0x0001e2000c101114 */
[----:B-1----:R-:W-:Y:S01]  /*7370*/  F2FP.SATFINITE.E4M3.F32.PACK_AB_MERGE_C R25, RZ, R136, RZ ;  /* 0x00000088ff19723e */ /* 0x002fe200048070ff */
        /* <DEDUP_REMOVED lines=15> */
[-C--:B------:R-:W-:Y:S01]  /*7470*/  FMUL R127, R127, R8.reuse ;  /* 0x000000087f7f7220 */ /* 0x080fe20000400000 */
[----:B------:R-:W-:Y:S01]  /*7480*/  FMUL R122, R122, R8 ;  /* 0x000000087a7a7220 */ /* 0x000fe20000400000 */
[----:B------:R-:W-:Y:S01]  /*7490*/  F2FP.SATFINITE.E4M3.F32.PACK_AB_MERGE_C R129, RZ, R129, RZ ;  /* 0x00000081ff81723e */ /* 0x000fe200048070ff */
[----:B------:R0:W-:Y:S01]  /*74a0*/  @!P4 STG.E.U8 desc[UR20][R16.64+0x11], R7 ;  /* 0x000011071000c986 */ /* 0x0001e2000c101114 */
[----:B-1----:R-:W-:Y:S01]  /*74b0*/  F2FP.SATFINITE.E4M3.F32.PACK_AB_MERGE_C R25, RZ, R132, RZ ;  /* 0x00000084ff19723e */ /* 0x002fe200048070ff */
[-C--:B------:R-:W-:Y:S01]  /*74c0*/  FMUL R125, R125, R8.reuse ;  /* 0x000000087d7d7220 */ /* 0x080fe20000400000 */
[C---:B------:R-:W-:Y:S01]  /*74d0*/  ISETP.LT.OR P4, PT, R33.reuse, 0x1a, !P0 ;  /* 0x0000001a2100780c */ /* 0x040fe20004781670 */
[----:B------:R-:W-:Y:S01]  /*74e0*/  @!P5 STG.E.U8 desc[UR20][R14.64+0x10], R137 ;  /* 0x000010890e00d986 */ /* 0x000fe2000c101114 */
[C---:B------:R-:W-:Y:S01]  /*74f0*/  ISETP.LT.OR P5, PT, R33.reuse, 0x19, !P2 ;  /* 0x000000192100780c */ /* 0x040fe200057a1670 */
[-C--:B------:R-:W-:Y:S01]  /*7500*/  FMUL R120, R120, R8.reuse ;  /* 0x0000000878787220 */ /* 0x080fe20000400000 */
[----:B------:R-:W-:Y:S01]  /*7510*/  F2FP.SATFINITE.E4M3.F32.PACK_AB_MERGE_C R127, RZ, R127, RZ ;  /* 0x0000007fff7f723e */ /* 0x000fe200048070ff */
[----:B------:R1:W-:Y:S01]  /*7520*/  @!P6 STG.E.U8 desc[UR20][R14.64+0x11], R25 ;  /* 0x000011190e00e986 */ /* 0x0003e2000c101114 */
[----:B------:R-:W-:Y:S01]  /*7530*/  ISETP.LT.OR P6, PT, R33, 0x1a, !P2 ;  /* 0x0000001a2100780c */ /* 0x000fe200057c1670 */
        /* <DEDUP_REMOVED lines=8> */
[-C--:B------:R-:W-:Y:S01]  /*75c0*/  FMUL R116, R116, R8.reuse ;  /* 0x0000000874747220 */ /* 0x080fe20000400000 */
[----:B------:R-:W-:Y:S01]  /*75d0*/  FMUL R114, R114, R8 ;  /* 0x0000000872727220 */ /* 0x000fe20000400000 */
[----:B-1----:R-:W-:Y:S01]  /*75e0*/  F2FP.SATFINITE.E4M3.F32.PACK_AB_MERGE_C R25, RZ, R128, RZ ;  /* 0x00000080ff19723e */ /* 0x002fe200048070ff */
[----:B------:R0:W-:Y:S01]  /*75f0*/  @!P4 STG.E.U8 desc[UR20][R16.64+0x19], R7 ;  /* 0x000019071000c986 */ /* 0x0001e2000c101114 */
[----:B------:R-:W-:Y:S01]  /*7600*/  ISETP.LT.OR P4, PT, R33, 0x22, !P0 ;  /* 0x000000222100780c */ /* 0x000fe20004781670 */
[-C--:B------:R-:W-:Y:S01]  /*7610*/  FMUL R119, R119, R8.reuse ;  /* 0x0000000877777220 */ /* 0x080fe20000400000 */
[----:B------:R-:W-:Y:S01]  /*7620*/  F2FP.SATFINITE.E4M3.F32.PACK_AB_MERGE_C R121, RZ, R121, RZ ;  /* 0x00000079ff79723e */ /* 0x000fe200048070ff */
[----:B------:R-:W-:Y:S01]  /*7630*/  @!P5 STG.E.U8 desc[UR20][R14.64+0x18], R133 ;  /* 0x000018850e00d986 */ /* 0x000fe2000c101114 */
[----:B------:R-:W-:Y:S01]  /*7640*/  ISETP.LT.OR P5, PT, R33, 0x21, !P2 ;  /* 0x000000212100780c */ /* 0x000fe200057a1670 */
[----:B------:R-:W-:Y:S01]  /*7650*/  FMUL R117, R117, R8 ;  /* 0x0000000875757220 */ /* 0x000fe20000400000 */
[----:B------:R-:W-:Y:S01]  /*7660*/  F2FP.SATFINITE.E4M3.F32.PACK_AB_MERGE_C R27, RZ, R114, RZ ;  /* 0x00000072ff1b723e */ /* 0x000fe200048070ff */
[----:B------:R1:W-:Y:S01]  /*7670*/  @!P6 STG.E.U8 desc[UR20][R14.64+0x19], R25 ;  /* 0x000019190e00e986 */ /* 0x0003e2000c101114 */
[----:B------:R-:W-:Y:S01]  /*7680*/  ISETP.LT.OR P6, PT, R33, 0x22, !P2 ;  /* 0x000000222100780c */ /* 0x000fe200057c1670 */
[-C--:B------:R-:W-:Y:S01]  /*7690*/  FMUL R112, R112, R8.reuse ;  /* 0x0000000870707220 */ /* 0x080fe20000400000 */
[-C--:B------:R-:W-:Y:S01]  /*76a0*/  FMUL R115, R115, R8.reuse ;  /* 0x0000000873737220 */ /* 0x080fe20000400000 */
        /* <DEDUP_REMOVED lines=39> */
[-C--:B------:R-:W-:Y:S01]  /*7920*/  FMUL R103, R103, R8.reuse ;  /* 0x0000000867677220 */ /* 0x080fe20000400000 */
[----:B------:R-:W-:Y:S01]  /*7930*/  @!P1 STG.E.U8 desc[UR20][R16.64+0x30], R123 ;  /* 0x0000307b10009986 */ /* 0x000fe2000c101114 */
[----:B------:R-:W-:Y:S01]  /*7940*/  ISETP.LT.OR P1, PT, R33, 0x39, !P0 ;  /* 0x000000392100780c */ /* 0x000fe20004721670 */
[-C--:B------:R-:W-:Y:S01]  /*7950*/  FMUL R101, R101, R8.reuse ;  /* 0x0000000865657220 */ /* 0x080fe20000400000 */
[----:B------:R-:W-:Y:S01]  /*7960*/  ISETP.LT.OR P0, PT, R33, 0x3a, !P0 ;  /* 0x0000003a2100780c */ /* 0x000fe20004701670 */
[----:B------:R-:W-:Y:S01]  /*7970*/  FMUL R96, R96, R8 ;  /* 0x0000000860607220 */ /* 0x000fe20000400000 */
[----:B0-----:R-:W-:Y:S01]  /*7980*/  F2FP.SATFINITE.E4M3.F32.PACK_AB_MERGE_C R7, RZ, R118, RZ ;  /* 0x00000076ff07723e */ /* 0x001fe200048070ff */
[-C--:B------:R-:W-:Y:S01]  /*7990*/  FMUL R94, R94, R8.reuse ;  /* 0x000000085e5e7220 */ /* 0x080fe20000400000 */
[----:B------:R-:W-:Y:S01]  /*79a0*/  F2FP.SATFINITE.E4M3.F32.PACK_AB_MERGE_C R105, RZ, R105, RZ ;  /* 0x00000069ff69723e */ /* 0x000fe200048070ff */
[----:B------:R-:W-:Y:S01]  /*79b0*/  FMUL R97, R97, R8 ;  /* 0x0000000861617220 */ /* 0x000fe20000400000 */
[----:B-1----:R-:W-:Y:S01]  /*79c0*/  F2FP.SATFINITE.E4M3.F32.PACK_AB_MERGE_C R25, RZ, R116, RZ ;  /* 0x00000074ff19723e */ /* 0x002fe200048070ff */
[----:B------:R0:W-:Y:S01]  /*79d0*/  @!P4 STG.E.U8 desc[UR20][R16.64+0x31], R7 ;  /* 0x000031071000c986 */ /* 0x0001e2000c101114 */
[----:B------:R-:W-:Y:S01]  /*79e0*/  ISETP.LT.OR P4, PT, R33, 0x39, !P2 ;  /* 0x000000392100780c */ /* 0x000fe20005781670 */
[-C--:B------:R-:W-:Y:S01]  /*79f0*/  FMUL R99, R99, R8.reuse ;  /* 0x0000000863637220 */ /* 0x080fe20000400000 */
[----:B------:R-:W-:Y:S01]  /*7a00*/  ISETP.LT.OR P2, PT, R33, 0x3a, !P2 ;  /* 0x0000003a2100780c */ /* 0x000fe20005741670 */
[----:B------:R-:W-:Y:S01]  /*7a10*/  @!P5 STG.E.U8 desc[UR20][R14.64+0x30], R121 ;  /* 0x000030790e00d986 */ /* 0x000fe2000c101114 */
[----:B------:R-:W-:Y:S01]  /*7a20*/  F2FP.SATFINITE.E4M3.F32.PACK_AB_MERGE_C R103, RZ, R103, RZ ;  /* 0x00000067ff67723e */ /* 0x000fe200048070ff */
[-C--:B------:R-:W-:Y:S01]  /*7a30*/  FMUL R92, R92, R8.reuse ;  /* 0x000000085c5c7220 */ /* 0x080fe20000400000 */
[----:B------:R-:W-:Y:S01]  /*7a40*/  F2FP.SATFINITE.E4M3.F32.PACK_AB_MERGE_C R101, RZ, R101, RZ ;  /* 0x00000065ff65723e */ /* 0x000fe200048070ff */
[----:B------:R-:W-:Y:S01]  /*7a50*/  @!P6 STG.E.U8 desc[UR20][R14.64+0x31], R25 ;  /* 0x000031190e00e986 */ /* 0x000fe2000c101114 */
[----:B------:R-:W-:Y:S01]  /*7a60*/  F2FP.SATFINITE.E4M3.F32.PACK_AB_MERGE_C R97, RZ, R97, RZ ;  /* 0x00000061ff61723e */ /* 0x000fe200048070ff */
[-C--:B------:R-:W-:Y:S01]  /*7a70*/  FMUL R88, R88, R8.reuse ;  /* 0x0000000858587220 */ /* 0x080fe20000400000 */
[-C--:B------:R-:W-:Y:S01]  /*7a80*/  FMUL R95, R95, R8.reuse ;  /* 0x000000085f5f7220 */ /* 0x080fe20000400000 */
[----:B------:R-:W-:Y:S01]  /*7a90*/  @!P0 STG.E.U8 desc[UR20][R16.64+0x39], R27 ;  /* 0x0000391b10008986 */ /* 0x000fe2000c101114 */
[----:B------:R-:W-:Y:S01]  /*7aa0*/  ISETP.GE.AND P0, PT, R34, 0x81, PT ;  /* 0x000000812200780c */ /* 0x000fe20003f06270 */
[----:B------:R-:W-:Y:S01]  /*7ab0*/  FMUL R93, R93, R8 ;  /* 0x000000085d5d7220 */ /* 0x000fe20000400000 */
[----:B0-----:R-:W-:Y:S01]  /*7ac0*/  F2FP.SATFINITE.E4M3.F32.PACK_AB_MERGE_C R7, RZ, R112, RZ ;  /* 0x00000070ff07723e */ /* 0x001fe200048070ff */
[----:B------:R0:W-:Y:S01]  /*7ad0*/  @!P1 STG.E.U8 desc[UR20][R16.64+0x38], R119 ;  /* 0x0000387710009986 */ /* 0x0001e2000c101114 */
[C---:B------:R-:W-:Y:S01]  /*7ae0*/  ISETP.LT.OR P6, PT, R33.reuse, 0x1, !P0 ;  /* 0x000000012100780c */ /* 0x040fe200047c1670 */
[-C--:B------:R-:W-:Y:S01]  /*7af0*/  FMUL R90, R90, R8.reuse ;  /* 0x000000085a5a7220 */ /* 0x080fe20000400000 */
[----:B------:R-:W-:Y:S01]  /*7b00*/  ISETP.LT.OR P5, PT, R33, 0x2, !P0 ;  /* 0x000000022100780c */ /* 0x000fe200047a1670 */
[----:B------:R-:W-:Y:S01]  /*7b10*/  @!P4 STG.E.U8 desc[UR20][R14.64+0x38], R117 ;  /* 0x000038750e00c986 */ /* 0x000fe2000c101114 */
[----:B------:R-:W-:Y:S01]  /*7b20*/  ISETP.GE.AND P1, PT, R34, 0x89, PT ;  /* 0x000000892200780c */ /* 0x000fe20003f26270 */
[-C--:B------:R-:W-:Y:S01]  /*7b30*/  FMUL R23, R23, R8.reuse ;  /* 0x0000000817177220 */ /* 0x080fe20000400000 */
[----:B------:R-:W-:Y:S01]  /*7b40*/  F2FP.SATFINITE.E4M3.F32.PACK_AB_MERGE_C R99, RZ, R99, RZ ;  /* 0x00000063ff63723e */ /* 0x000fe200048070ff */
[----:B------:R1:W-:Y:S01]  /*7b50*/  @!P2 STG.E.U8 desc[UR20][R14.64+0x39], R7 ;  /* 0x000039070e00a986 */ /* 0x0003e2000c101114 */
[----:B------:R-:W-:Y:S01]  /*7b60*/  ISETP.LT.OR P4, PT, R33, 0x1, !P1 ;  /* 0x000000012100780c */ /* 0x000fe20004f81670 */
[-C--:B------:R-:W-:Y:S01]  /*7b70*/  FMUL R91, R91, R8.reuse ;  /* 0x000000085b5b7220 */ /* 0x080fe20000400000 */
[----:B------:R-:W-:Y:S01]  /*7b80*/  ISETP.LT.OR P2, PT, R33, 0xa, !P0 ;  /* 0x0000000a2100780c */ /* 0x000fe20004741670 */
[----:B------:R-:W-:Y:S01]  /*7b90*/  FMUL R89, R89, R8 ;  /* 0x0000000859597220 */ /* 0x000fe20000400000 */
[----:B0-----:R-:W-:Y:S01]  /*7ba0*/  F2FP.SATFINITE.E4M3.F32.PACK_AB_MERGE_C R17, RZ, R110, RZ ;  /* 0x0000006eff11723e */ /* 0x001fe200048070ff */
[----:B------:R-:W-:Y:S01]  /*7bb0*/  @!P6 STG.E.U8 desc[UR20][R12.64], R115 ;  /* 0x000000730c00e986 */ /* 0x000fe2000c101114 */
[C---:B------:R-:W-:Y:S01]  /*7bc0*/  ISETP.LT.OR P6, PT, R33.reuse, 0x2, !P1 ;  /* 0x000000022100780c */ /* 0x040fe20004fc1670 */
[-C--:B------:R-:W-:Y:S01]  /*7bd0*/  FMUL R22, R22, R8.reuse ;  /* 0x0000000816167220 */ /* 0x080fe20000400000 */
[----:B------:R-:W-:Y:S01]  /*7be0*/  F2FP.SATFINITE.E4M3.F32.PACK_AB_MERGE_C R95, RZ, R95, RZ ;  /* 0x0000005fff5f723e */ /* 0x000fe200048070ff */
[----:B------:R-:W-:Y:S01]  /*7bf0*/  @!P5 STG.E.U8 desc[UR20][R12.64+0x1], R17 ;  /* 0x000001110c00d986 */ /* 0x000fe2000c101114 */
[----:B------:R-:W-:Y:S01]  /*7c00*/  ISETP.LT.OR P5, PT, R33, 0x9, !P0 ;  /* 0x000000092100780c */ /* 0x000fe200047a1670 */
[----:B------:R-:W-:Y:S01]  /*7c10*/  FMUL R19, R19, R8 ;  /* 0x0000000813137220 */ /* 0x000fe20000400000 */
[----:B-1----:R-:W-:Y:S01]  /*7c20*/  F2FP.SATFINITE.E4M3.F32.PACK_AB_MERGE_C R7, RZ, R108, RZ ;  /* 0x0000006cff07723e */ /* 0x002fe200048070ff */
[----:B------:R-:W-:Y:S01]  /*7c30*/  @!P4 STG.E.U8 desc[UR20][R10.64], R113 ;  /* 0x000000710a00c986 */ /* 0x000fe2000c101114 */
[----:B------:R-:W-:Y:S01]  /*7c40*/  F2FP.SATFINITE.E4M3.F32.PACK_AB_MERGE_C R15, RZ, R106, RZ ;  /* 0x0000006aff0f723e */ /* 0x000fe200048070ff */
[-C--:B------:R-:W-:Y:S01]  /*7c50*/  FMUL R18, R18, R8.reuse ;  /* 0x0000000812127220 */ /* 0x080fe20000400000 */
[----:B------:R-:W-:Y:S01]  /*7c60*/  ISETP.LT.OR P4, PT, R33, 0x9, !P1 ;  /* 0x000000092100780c */ /* 0x000fe20004f81670 */
[-C--:B------:R-:W-:Y:S01]  /*7c70*/  FMUL R21, R21, R8.reuse ;  /* 0x0000000815157220 */ /* 0x080fe20000400000 */
[----:B------:R-:W-:Y:S01]  /*7c80*/  F2FP.SATFINITE.E4M3.F32.PACK_AB_MERGE_C R93, RZ, R93, RZ ;  /* 0x0000005dff5d723e */ /* 0x000fe200048070ff */
[----:B------:R0:W-:Y:S01]  /*7c90*/  @!P6 STG.E.U8 desc[UR20][R10.64+0x1], R7 ;  /* 0x000001070a00e986 */ /* 0x0001e2000c101114 */
[C---:B------:R-:W-:Y:S01]  /*7ca0*/  ISETP.LT.OR P6, PT, R33.reuse, 0xa, !P1 ;  /* 0x0000000a2100780c */ /* 0x040fe20004fc1670 */
[----:B------:R-:W-:Y:S01]  /*7cb0*/  FMUL R20, R20, R8 ;  /* 0x0000000814147220 */ /* 0x000fe20000400000 */
[----:B------:R-:W-:Y:S01]  /*7cc0*/  F2FP.SATFINITE.E4M3.F32.PACK_AB_MERGE_C R23, RZ, R23, RZ ;  /* 0x00000017ff17723e */ /* 0x000fe200048070ff */
[----:B------:R1:W-:Y:S01]  /*7cd0*/  @!P2 STG.E.U8 desc[UR20][R12.64+0x9], R15 ;  /* 0x0000090f0c00a986 */ /* 0x0003e2000c101114 */
[----:B------:R-:W-:-:S02]  /*7ce0*/  ISETP.LT.OR P2, PT, R33, 0x12, !P0 ;  /* 0x000000122100780c */ /* 0x000fc40004741670 */
[----:B------:R-:W-:Y:S01]  /*7cf0*/  F2FP.SATFINITE.E4M3.F32.PACK_AB_MERGE_C R91, RZ, R91, RZ ;  /* 0x0000005bff5b723e */ /* 0x000fe200048070ff */
[----:B------:R-:W-:Y:S01]  /*7d00*/  @!P5 STG.E.U8 desc[UR20][R12.64+0x8], R109 ;  /* 0x0000086d0c00d986 */ /* 0x000fe2000c101114 */
[C---:B------:R-:W-:Y:S02]  /*7d10*/  ISETP.LT.OR P5, PT, R33.reuse, 0x11, !P0 ;  /* 0x000000112100780c */ /* 0x040fe400047a1670 */
[----:B------:R-:W-:Y:S01]  /*7d20*/  F2FP.SATFINITE.E4M3.F32.PACK_AB_MERGE_C R89, RZ, R89, RZ ;  /* 0x00000059ff59723e */ /* 0x000fe200048070ff */
[----:B------:R-:W-:Y:S01]  /*7d30*/  @!P4 STG.E.U8 desc[UR20][R10.64+0x8], R111 ;  /* 0x0000086f0a00c986 */ /* 0x000fe2000c101114 */
[----:B0-----:R-:W-:Y:S02]  /*7d40*/  F2FP.SATFINITE.E4M3.F32.PACK_AB_MERGE_C R7, RZ, R104, RZ ;  /* 0x00000068ff07723e */ /* 0x001fe400048070ff */
[C---:B------:R-:W-:Y:S02]  /*7d50*/  ISETP.LT.OR P4, PT, R33.reuse, 0x11, !P1 ;  /* 0x000000112100780c */ /* 0x040fe40004f81670 */
[----:B-1----:R-:W-:Y:S01]  /*7d60*/  F2FP.SATFINITE.E4M3.F32.PACK_AB_MERGE_C R15, RZ, R100, RZ ;  /* 0x00000064ff0f723e */ /* 0x002fe200048070ff */
[----:B------:R0:W-:Y:S01]  /*7d70*/  @!P6 STG.E.U8 desc[UR20][R10.64+0x9], R7 ;  /* 0x000009070a00e986 */ /* 0x0001e2000c101114 */
[----:B------:R-:W-:-:S02]  /*7d80*/  ISETP.LT.OR P6, PT, R33, 0x12, !P1 ;  /* 0x000000122100780c */ /* 0x000fc40004fc1670 */
[----:B------:R-:W-:Y:S01]  /*7d90*/  F2FP.SATFINITE.E4M3.F32.PACK_AB_MERGE_C R19, RZ, R19, RZ ;  /* 0x00000013ff13723e */ /* 0x000fe200048070ff */
[----:B------:R1:W-:Y:S01]  /*7da0*/  @!P2 STG.E.U8 desc[UR20][R12.64+0x11], R15 ;  /* 0x0000110f0c00a986 */ /* 0x0003e2000c101114 */
[C---:B------:R-:W-:Y:S02]  /*7db0*/  ISETP.LT.OR P2, PT, R33.reuse, 0x1a, !P0 ;  /* 0x0000001a2100780c */ /* 0x040fe40004741670 */
[----:B------:R-:W-:Y:S01]  /*7dc0*/  F2FP.SATFINITE.E4M3.F32.PACK_AB_MERGE_C R21, RZ, R21, RZ ;  /* 0x00000015ff15723e */ /* 0x000fe200048070ff */
[----:B------:R-:W-:Y:S01]  /*7dd0*/  @!P5 STG.E.U8 desc[UR20][R12.64+0x10], R107 ;  /* 0x0000106b0c00d986 */ /* 0x000fe2000c101114 */
[----:B------:R-:W-:Y:S02]  /*7de0*/  ISETP.LT.OR P5, PT, R33, 0x19, !P0 ;  /* 0x000000192100780c */ /* 0x000fe400047a1670 */
[----:B------:R-:W-:Y:S01]  /*7df0*/  F2FP.SATFINITE.E4M3.F32.PACK_AB_MERGE_C R17, RZ, R20, RZ ;  /* 0x00000014ff11723e */ /* 0x000fe200048070ff */
[----:B------:R-:W-:Y:S01]  /*7e00*/  @!P4 STG.E.U8 desc[UR20][R10.64+0x10], R105 ;  /* 0x000010690a00c986 */ /* 0x000fe2000c101114 */
[----:B0-----:R-:W-:-:S02]  /*7e10*/  F2FP.SATFINITE.E4M3.F32.PACK_AB_MERGE_C R7, RZ, R102, RZ ;  /* 0x00000066ff07723e */ /* 0x001fc400048070ff */
[C---:B------:R-:W-:Y:S02]  /*7e20*/  ISETP.LT.OR P4, PT, R33.reuse, 0x19, !P1 ;  /* 0x000000192100780c */ /* 0x040fe40004f81670 */
[----:B-1----:R-:W-:Y:S01]  /*7e30*/  F2FP.SATFINITE.E4M3.F32.PACK_AB_MERGE_C R15, RZ, R98, RZ ;  /* 0x00000062ff0f723e */ /* 0x002fe200048070ff */
[----:B------:R0:W-:Y:S01]  /*7e40*/  @!P6 STG.E.U8 desc[UR20][R10.64+0x11], R7 ;  /* 0x000011070a00e986 */ /* 0x0001e2000c101114 */
[----:B------:R-:W-:-:S03]  /*7e50*/  ISETP.LT.OR P6, PT, R33, 0x1a, !P1 ;  /* 0x0000001a2100780c */ /* 0x000fc60004fc1670 */
[----:B------:R1:W-:Y:S01]  /*7e60*/  @!P2 STG.E.U8 desc[UR20][R12.64+0x19], R15 ;  /* 0x0000190f0c00a986 */ /* 0x0003e2000c101114 */
[----:B------:R-:W-:-:S03]  /*7e70*/  ISETP.LT.OR P2, PT, R33, 0x22, !P0 ;  /* 0x000000222100780c */ /* 0x000fc60004741670 */
[----:B------:R-:W-:Y:S01]  /*7e80*/  @!P5 STG.E.U8 desc[UR20][R12.64+0x18], R103 ;  /* 0x000018670c00d986 */ /* 0x000fe2000c101114 */
[C---:B------:R-:W-:Y:S02]  /*7e90*/  ISETP.LT.OR P5, PT, R33.reuse, 0x21, !P0 ;  /* 0x000000212100780c */ /* 0x040fe400047a1670 */
[----:B0-----:R-:W-:Y:S01]  /*7ea0*/  F2FP.SATFINITE.E4M3.F32.PACK_AB_MERGE_C R7, RZ, R96, RZ ;  /* 0x00000060ff07723e */ /* 0x001fe200048070ff */
[----:B------:R-:W-:Y:S01]  /*7eb0*/  @!P4 STG.E.U8 desc[UR20][R10.64+0x18], R101 ;  /* 0x000018650a00c986 */ /* 0x000fe2000c101114 */
        /* <DEDUP_REMOVED lines=25> */
[C---:B------:R-:W-:Y:S02]  /*8050*/  ISETP.LT.OR P2, PT, R33.reuse, 0x39, !P0 ;  /* 0x000000392100780c */ /* 0x040fe40004741670 */
[C---:B------:R-:W-:Y:S01]  /*8060*/  ISETP.LT.OR P0, PT, R33.reuse, 0x3a, !P0 ;  /* 0x0000003a2100780c */ /* 0x040fe20004701670 */
[----:B------:R1:W-:Y:S01]  /*8070*/  @!P5 STG.E.U8 desc[UR20][R12.64+0x30], R91 ;  /* 0x0000305b0c00d986 */ /* 0x0003e2000c101114 */
[C---:B------:R-:W-:Y:S02]  /*8080*/  ISETP.LT.OR P5, PT, R33.reuse, 0x39, !P1 ;  /* 0x000000392100780c */ /* 0x040fe40004fa1670 */
[----:B------:R-:W-:Y:S01]  /*8090*/  ISETP.LT.OR P1, PT, R33, 0x3a, !P1 ;  /* 0x0000003a2100780c */ /* 0x000fe20004f21670 */
[----:B------:R1:W-:Y:S01]  /*80a0*/  @!P4 STG.E.U8 desc[UR20][R10.64+0x30], R89 ;  /* 0x000030590a00c986 */ /* 0x0003e2000c101114 */
[----:B0-----:R-:W-:-:S05]  /*80b0*/  F2FP.SATFINITE.E4M3.F32.PACK_AB_MERGE_C R7, RZ, R22, RZ ;  /* 0x00000016ff07723e */ /* 0x001fca00048070ff */
[----:B------:R1:W-:Y:S04]  /*80c0*/  @!P6 STG.E.U8 desc[UR20][R10.64+0x31], R7 ;  /* 0x000031070a00e986 */ /* 0x0003e8000c101114 */
[----:B------:R1:W-:Y:S04]  /*80d0*/  @!P2 STG.E.U8 desc[UR20][R12.64+0x38], R19 ;  /* 0x000038130c00a986 */ /* 0x0003e8000c101114 */
[----:B------:R1:W-:Y:S04]  /*80e0*/  @!P0 STG.E.U8 desc[UR20][R12.64+0x39], R15 ;  /* 0x0000390f0c008986 */ /* 0x0003e8000c101114 */
[----:B------:R1:W-:Y:S04]  /*80f0*/  @!P5 STG.E.U8 desc[UR20][R10.64+0x38], R21 ;  /* 0x000038150a00d986 */ /* 0x0003e8000c101114 */
[----:B------:R1:W-:Y:S02]  /*8100*/  @!P1 STG.E.U8 desc[UR20][R10.64+0x39], R17 ;  /* 0x000039110a009986 */ /* 0x0003e4000c101114 */
.L_x_167:
[----:B------:R-:W-:Y:S05]  /*8110*/  BSYNC B0 ;  /* 0x0000000000007941 */ /* 0x000fea0003800000 */
.L_x_37:
[----:B------:R-:W-:Y:S01]  /*8120*/  ULDC UR6, c[0x0][0xc] ;  /* 0x0000030000067ab9 */ /* 0x000fe20000000800 */
[----:B------:R-:W-:Y:S01]  /*8130*/  ULDC UR7, c[0x0][0x10] ;  /* 0x0000040000077ab9 */ /* 0x000fe20000000800 */
[----:B01---5:R-:W0:Y:S01]  /*8140*/  LDC R7, c[0x0][0x14] ;  /* 0x00000500ff077b82 */ /* 0x023e220000000800 */
[----:B------:R-:W-:Y:S01]  /*8150*/  UIMAD.WIDE.U32 UR6, UR6, UR7, URZ ;  /* 0x00000007060672a5 */ /* 0x000fe2000f8e003f */
[----:B------:R-:W-:Y:S01]  /*8160*/  PRMT R10, RZ, 0x7610, R10 ;  /* 0x00007610ff0a7816 */ /* 0x000fe2000000000a */
[----:B------:R-:W-:-:S04]  /*8170*/  IMAD.MOV.U32 R11, RZ, RZ, -0x1 ;  /* 0xffffffffff0b7424 */ /* 0x000fc800078e00ff */
[----:B0-----:R-:W-:-:S04]  /*8180*/  IMAD.WIDE.U32 R2, R7, UR6, R2 ;  /* 0x0000000607027c25 */ /* 0x001fc8000f8e0002 */
[----:B------:R-:W-:Y:S01]  /*8190*/  IMAD R7, R7, UR7, RZ ;  /* 0x0000000707077c24 */ /* 0x000fe2000f8e02ff */
[----:B------:R-:W-:Y:S02]  /*81a0*/  ULDC.64 UR6, c[0x0][0x650] ;  /* 0x0001940000067ab9 */ /* 0x000fe40000000a00 */
[----:B------:R-:W-:Y:S01]  /*81b0*/  ISETP.GE.U32.AND P0, PT, R2, UR6, PT ;  /* 0x0000000602007c0c */ /* 0x000fe2000bf06070 */
[----:B------:R-:W-:Y:S02]  /*81c0*/  IMAD.IADD R3, R3, 0x1, R7 ;  /* 0x0000000103037824 */ /* 0x000fe400078e0207 */
[----:B------:R-:W-:-:S03]  /*81d0*/  IMAD.MOV.U32 R7, RZ, RZ, -0x1 ;  /* 0xffffffffff077424 */ /* 0x000fc600078e00ff */
[----:B------:R-:W-:-:S13]  /*81e0*/  ISETP.GE.U32.AND.EX P0, PT, R3, UR7, PT, P0 ;  /* 0x0000000703007c0c */ /* 0x000fda000bf06100 */
[----:B------:R-:W-:Y:S05]  /*81f0*/  @P0 BRA `(.L_x_168) ;  /* 0x0000000400600947 */ /* 0x000fea0003800000 */
[----:B------:R-:W0:Y:S01]  /*8200*/  S2R R22, SR_CTAID.X ;  /* 0x0000000000167919 */ /* 0x000e220000002500 */
[----:B------:R-:W1:Y:S01]  /*8210*/  LDC.64 R16, c[0x0][0x628] ;  /* 0x00018a00ff107b82 */ /* 0x000e620000000a00 */
[----:B------:R-:W-:Y:S01]  /*8220*/  ULDC UR6, c[0x0][0x150] ;  /* 0x0000540000067ab9 */ /* 0x000fe20000000800 */
[----:B--234-:R-:W-:Y:S01]  /*8230*/  IMAD.MOV.U32 R14, RZ, RZ, R2 ;  /* 0x000000ffff0e7224 */ /* 0x01cfe200078e0002 */
[----:B------:R-:W2:Y:S01]  /*8240*/  S2R R24, SR_CTAID.Y ;  /* 0x0000000000187919 */ /* 0x000ea20000002600 */
[----:B------:R-:W-:-:S04]  /*8250*/  IMAD.MOV.U32 R15, RZ, RZ, R3 ;  /* 0x000000ffff0f7224 */ /* 0x000fc800078e0003 */
[----:B------:R-:W3:Y:S08]  /*8260*/  LDC R25, c[0x0][0x144] ;  /* 0x00005100ff197b82 */ /* 0x000ef00000000800 */
[----:B------:R-:W4:Y:S08]  /*8270*/  LDC R18, c[0x0][0x630] ;  /* 0x00018c00ff127b82 */ /* 0x000f300000000800 */
[----:B------:R-:W2:Y:S01]  /*8280*/  LDC.64 R20, c[0x0][0x620] ;  /* 0x00018800ff147b82 */ /* 0x000ea20000000a00 */
[----:B-1----:R-:W-:-:S04]  /*8290*/  ISETP.NE.U32.AND P0, PT, R16, RZ, PT ;  /* 0x000000ff1000720c */ /* 0x002fc80003f05070 */
[----:B------:R-:W-:Y:S02]  /*82a0*/  ISETP.NE.AND.EX P0, PT, R17, RZ, PT, P0 ;  /* 0x000000ff1100720c */ /* 0x000fe40003f05300 */
[----:B0-----:R-:W-:-:S05]  /*82b0*/  I2FP.F32.U32 R7, R22 ;  /* 0x0000001600077245 */ /* 0x001fca0000201000 */
[----:B------:R-:W-:-:S04]  /*82c0*/  FMUL R7, R7, UR6 ;  /* 0x0000000607077c20 */ /* 0x000fc80008400000 */
[----:B------:R0:W1:Y:S02]  /*82d0*/  F2I.U32.TRUNC.NTZ R23, R7 ;  /* 0x0000000700177305 */ /* 0x000064000020f000 */
[----:B---34-:R-:W-:Y:S05]  /*82e0*/  @!P0 BRA `(.L_x_169) ;  /* 0x0000000000288947 */ /* 0x018fea0003800000 */
[----:B0-----:R-:W0:Y:S02]  /*82f0*/  LDC R7, c[0x0][0x634] ;  /* 0x00018d00ff077b82 */ /* 0x001e240000000800 */
        /* <DEDUP_REMOVED lines=9> */
.L_x_169:
[-CC-:B------:R-:W-:Y:S01]  /*8390*/  SHF.R.U64 R19, R14, R18.reuse, R15.reuse ;  /* 0x000000120e137219 */ /* 0x180fe2000000120f */
[----:B------:R-:W3:Y:S01]  /*83a0*/  LDC.64 R30, c[0x0][0x640] ;  /* 0x00019000ff1e7b82 */ /* 0x000ee20000000a00 */
[----:B0-----:R-:W-:Y:S01]  /*83b0*/  SHF.R.U32.HI R7, RZ, R18, R15 ;  /* 0x00000012ff077219 */ /* 0x001fe2000001160f */
[----:B-1----:R-:W-:Y:S01]  /*83c0*/  IMAD.MOV R23, RZ, RZ, -R23 ;  /* 0x000000ffff177224 */ /* 0x002fe200078e0a17 */
[----:B------:R-:W-:Y:S01]  /*83d0*/  IADD3 R13, P0, RZ, -R19, RZ ;  /* 0x80000013ff0d7210 */ /* 0x000fe20007f1e0ff */
[----:B------:R-:W-:Y:S02]  /*83e0*/  ULDC UR6, c[0x0][0x154] ;  /* 0x0000550000067ab9 */ /* 0x000fe40000000800 */
[----:B------:R-:W-:Y:S02]  /*83f0*/  IMAD R25, R25, R23, R22 ;  /* 0x0000001719197224 */ /* 0x000fe400078e0216 */
[----:B------:R-:W0:Y:S01]  /*8400*/  LDC R14, c[0x0][0x618] ;  /* 0x00018600ff0e7b82 */ /* 0x000e220000000800 */
[----:B------:R-:W-:-:S02]  /*8410*/  IMAD.X R7, RZ, RZ, ~R7, P0 ;  /* 0x000000ffff077224 */ /* 0x000fc400000e0e07 */
[----:B--2---:R-:W-:-:S04]  /*8420*/  IMAD.WIDE.U32 R10, R13, R20, R2 ;  /* 0x000000140d0a7225 */ /* 0x004fc800078e0002 */
[----:B------:R-:W-:Y:S01]  /*8430*/  IMAD R12, R7, R20, RZ ;  /* 0x00000014070c7224 */ /* 0x000fe200078e02ff */
[----:B------:R-:W1:Y:S03]  /*8440*/  LDC R26, c[0x0][0x608] ;  /* 0x00018200ff1a7b82 */ /* 0x000e660000000800 */
[----:B------:R-:W-:Y:S02]  /*8450*/  IMAD R7, R13, R21, R12 ;  /* 0x000000150d077224 */ /* 0x000fe400078e020c */
[----:B------:R-:W-:Y:S02]  /*8460*/  IMAD.MOV.U32 R13, RZ, RZ, 0x1 ;  /* 0x00000001ff0d7424 */ /* 0x000fe400078e00ff */
[----:B------:R-:W-:Y:S01]  /*8470*/  IMAD.IADD R7, R11, 0x1, R7 ;  /* 0x000000010b077824 */ /* 0x000fe200078e0207 */
[----:B------:R-:W2:Y:S01]  /*8480*/  LDC R28, c[0x0][0x658] ;  /* 0x00019600ff1c7b82 */ /* 0x000ea20000000800 */
[----:B------:R-:W-:-:S02]  /*8490*/  I2FP.F32.U32 R11, R24 ;  /* 0x00000018000b7245 */ /* 0x000fc40000201000 */
[----:B---3--:R-:W-:-:S03]  /*84a0*/  ISETP.NE.U32.AND P0, PT, R30, RZ, PT ;  /* 0x000000ff1e00720c */ /* 0x008fc60003f05070 */
[----:B------:R-:W-:Y:S01]  /*84b0*/  FMUL R12, R11, UR6 ;  /* 0x000000060b0c7c20 */ /* 0x000fe20008400000 */
[----:B------:R-:W-:Y:S01]  /*84c0*/  ISETP.NE.AND.EX P0, PT, R31, RZ, PT, P0 ;  /* 0x000000ff1f00720c */ /* 0x000fe20003f05300 */
[----:B------:R-:W3:Y:S01]  /*84d0*/  LDC R23, c[0x0][0x148] ;  /* 0x00005200ff177b82 */ /* 0x000ee20000000800 */
[-CC-:B0-----:R-:W-:Y:S01]  /*84e0*/  SHF.R.U64 R18, R10, R14.reuse, R7.reuse ;  /* 0x0000000e0a127219 */ /* 0x181fe20000001207 */
[----:B------:R0:W4:Y:S01]  /*84f0*/  F2I.U32.TRUNC.NTZ R20, R12 ;  /* 0x0000000c00147305 */ /* 0x000122000020f000 */
[----:B------:R-:W-:Y:S01]  /*8500*/  SHF.R.U32.HI R7, RZ, R14, R7 ;  /* 0x0000000eff077219 */ /* 0x000fe20000011607 */
[----:B------:R-:W-:-:S04]  /*8510*/  IMAD.MOV.U32 R11, RZ, RZ, -0x1 ;  /* 0xffffffffff0b7424 */ /* 0x000fc800078e00ff */
[----:B------:R-:W0:Y:S01]  /*8520*/  LDC R22, c[0x0][0x600] ;  /* 0x00018000ff167b82 */ /* 0x000e220000000800 */
[-CC-:B-1----:R-:W-:Y:S02]  /*8530*/  SHF.R.U64 R16, R18, R26.reuse, R7.reuse ;  /* 0x0000001a12107219 */ /* 0x182fe40000001207 */
[----:B------:R-:W-:-:S05]  /*8540*/  SHF.R.U32.HI R7, RZ, R26, R7 ;  /* 0x0000001aff077219 */ /* 0x000fca0000011607 */
[----:B------:R-:W1:Y:S01]  /*8550*/  LDC R29, c[0x0][0x648] ;  /* 0x00019200ff1d7b82 */ /* 0x000e620000000800 */
[-C--:B--2---:R-:W-:Y:S02]  /*8560*/  SHF.L.U32 R10, R11, R28.reuse, RZ ;  /* 0x0000001c0b0a7219 */ /* 0x084fe400000006ff */
[-CC-:B------:R-:W-:Y:S02]  /*8570*/  SHF.R.U64 R21, R16, R28.reuse, R7.reuse ;  /* 0x0000001c10157219 */ /* 0x180fe40000001207 */
[----:B------:R-:W-:Y:S02]  /*8580*/  SHF.R.U32.HI R11, RZ, R28, R7 ;  /* 0x0000001cff0b7219 */ /* 0x000fe40000011607 */
[----:B------:R-:W-:Y:S01]  /*8590*/  LOP3.LUT R27, RZ, R10, RZ, 0x33, !PT ;  /* 0x0000000aff1b7212 */ /* 0x000fe200078e33ff */
[----:B------:R-:W2:Y:S01]  /*85a0*/  LDC R33, c[0x0][0x638] ;  /* 0x00018e00ff217b82 */ /* 0x000ea20000000800 */
[----:B------:R-:W-:Y:S01]  /*85b0*/  SHF.L.U32 R28, R13, R28, RZ ;  /* 0x0000001c0d1c7219 */ /* 0x000fe200000006ff */
[----:B------:R-:W-:-:S06]  /*85c0*/  IMAD.MOV.U32 R10, RZ, RZ, R21 ;  /* 0x000000ffff0a7224 */ /* 0x000fcc00078e0015 */
[----:B------:R-:W0:Y:S01]  /*85d0*/  LDC R34, c[0x0][0x610] ;  /* 0x00018400ff227b82 */ /* 0x000e220000000800 */
[----:B----4-:R-:W-:Y:S05]  /*85e0*/  @!P0 BRA `(.L_x_170) ;  /* 0x0000000000288947 */ /* 0x010fea0003800000 */
[----:B------:R-:W4:Y:S02]  /*85f0*/  LDC R10, c[0x0][0x64c] ;  /* 0x00019300ff0a7b82 */ /* 0x000f240000000800 */
[----:B----4-:R-:W-:-:S05]  /*8600*/  IADD3 R7, P0, R21, R10, RZ ;  /* 0x0000000a15077210 */ /* 0x010fca0007f1e0ff */
[----:B------:R-:W-:-:S04]  /*8610*/  IMAD.X R17, RZ, RZ, R11, P0 ;  /* 0x000000ffff117224 */ /* 0x000fc800000e060b */
[----:B------:R-:W-:-:S04]  /*8620*/  IMAD.WIDE.U32 R10, R17, R30, RZ ;  /* 0x0000001e110a7225 */ /* 0x000fc800078e00ff */
[----:B0-----:R-:W-:-:S04]  /*8630*/  IMAD.WIDE.U32 R12, P0, R7, R31, R10 ;  /* 0x0000001f070c7225 */ /* 0x001fc8000780000a */
[----:B------:R-:W-:-:S04]  /*8640*/  IMAD.WIDE.U32 R10, R7, R30, RZ ;  /* 0x0000001e070a7225 */ /* 0x000fc800078e00ff */
[----:B------:R-:W-:Y:S01]  /*8650*/  IMAD.X R15, RZ, RZ, RZ, P0 ;  /* 0x000000ffff0f7224 */ /* 0x000fe200000e06ff */
[----:B------:R-:W-:Y:S01]  /*8660*/  IADD3 RZ, P0, R11, R12, RZ ;  /* 0x0000000c0bff7210 */ /* 0x000fe20007f1e0ff */
[----:B------:R-:W-:-:S04]  /*8670*/  IMAD.MOV.U32 R14, RZ, RZ, R13 ;  /* 0x000000ffff0e7224 */ /* 0x000fc800078e000d */
[----:B------:R-:W-:-:S08]  /*8680*/  IMAD.WIDE.U32.X R10, R17, R31, R14, P0 ;  /* 0x0000001f110a7225 */ /* 0x000fd000000e040e */
.L_x_170:
[----:B-1----:R-:W-:Y:S01]  /*8690*/  SHF.R.U64 R7, R10, R29, R11 ;  /* 0x0000001d0a077219 */ /* 0x002fe2000000120b */
[----:B0-----:R-:W-:Y:S01]  /*86a0*/  VIADD R11, R22, 0xffffffff ;  /* 0xffffffff160b7836 */ /* 0x001fe20000000000 */
[----:B------:R-:W-:Y:S01]  /*86b0*/  LOP3.LUT R32, R16, R27, RZ, 0xc0, !PT ;  /* 0x0000001b10207212 */ /* 0x000fe200078ec0ff */
[----:B------:R-:W-:Y:S02]  /*86c0*/  IMAD.MOV R20, RZ, RZ, -R20 ;  /* 0x000000ffff147224 */ /* 0x000fe400078e0a14 */
[----:B------:R-:W-:Y:S01]  /*86d0*/  IMAD.MOV R10, RZ, RZ, -R7 ;  /* 0x000000ffff0a7224 */ /* 0x000fe200078e0a07 */
[----:B------:R-:W-:Y:S01]  /*86e0*/  LOP3.LUT R18, R18, R11, RZ, 0xc0, !PT ;  /* 0x0000000b12127212 */ /* 0x000fe200078ec0ff */
[----:B------:R-:W-:Y:S02]  /*86f0*/  IMAD R32, R28, R7, R32 ;  /* 0x000000071c207224 */ /* 0x000fe400078e0220 */
[----:B---3--:R-:W-:Y:S02]  /*8700*/  @P3 IMAD R25, R23, R20, R24 ;  /* 0x0000001417193224 */ /* 0x008fe400078e0218 */
[----:B--2---:R-:W-:-:S02]  /*8710*/  IMAD R7, R10, R33, R21 ;  /* 0x000000210a077224 */ /* 0x004fc400078e0215 */
[----:B------:R-:W-:Y:S02]  /*8720*/  IMAD R32, R32, R34, R25 ;  /* 0x0000002220207224 */ /* 0x000fe400078e0219 */
[----:B------:R-:W-:Y:S02]  /*8730*/  IMAD R7, R7, R22, R18 ;  /* 0x0000001607077224 */ /* 0x000fe400078e0212 */
[----:B------:R-:W-:-:S03]  /*8740*/  IMAD.MOV.U32 R10, RZ, RZ, 0x1 ;  /* 0x00000001ff0a7424 */ /* 0x000fc600078e00ff */
[----:B------:R-:W-:Y:S02]  /*8750*/  SEL R11, R7, R32, !P3 ;  /* 0x00000020070b7207 */ /* 0x000fe40005800000 */
[----:B------:R-:W-:Y:S01]  /*8760*/  SEL R32, R32, R7, !P3 ;  /* 0x0000000720207207 */ /* 0x000fe20005800000 */
[----:B------:R-:W-:-:S07]  /*8770*/  IMAD.MOV.U32 R7, RZ, RZ, R19 ;  /* 0x000000ffff077224 */ /* 0x000fce00078e0013 */
.L_x_168:
[----:B------:R-:W-:Y:S01]  /*8780*/  LOP3.LUT P0, RZ, R10, 0xff, RZ, 0xc0, !PT ;  /* 0x000000ff0aff7812 */ /* 0x000fe2000780c0ff */
[----:B------:R-:W-:-:S12]  /*8790*/  IMAD.MOV.U32 R10, RZ, RZ, R32 ;  /* 0x000000ffff0a7224 */ /* 0x000fd800078e0020 */
[----:B------:R-:W-:Y:S05]  /*87a0*/  @P0 BRA `(.L_x_171) ;  /* 0xffffff8800800947 */ /* 0x000fea000383ffff */
[----:B------:R-:W-:Y:S05]  /*87b0*/  EXIT ;  /* 0x000000000000794d */ /* 0x000fea0003800000 */
.L_x_7:
[----:B0-----:R-:W-:Y:S01]  /*87c0*/  ULDC.64 UR4, c[0x0][0x650] ;  /* 0x0001940000047ab9 */ /* 0x001fe20000000a00 */
        /* <DEDUP_REMOVED lines=25> */
.L_x_173:
[----:B------:R-:W0:Y:S01]  /*8960*/  LDC.64 R28, c[0x0][0x640] ;  /* 0x00019000ff1c7b82 */ /* 0x000e220000000a00 */
[-CC-:B------:R-:W-:Y:S01]  /*8970*/  SHF.R.U64 R21, R16, R6.reuse, R17.reuse ;  /* 0x0000000610157219 */ /* 0x180fe20000001211 */
[----:B------:R-:W-:Y:S01]  /*8980*/  IMAD.MOV.U32 R31, RZ, RZ, 0x1 ;  /* 0x00000001ff1f7424 */ /* 0x000fe200078e00ff */
[----:B------:R-:W-:Y:S02]  /*8990*/  SHF.R.U32.HI R5, RZ, R6, R17 ;  /* 0x00000006ff057219 */ /* 0x000fe40000011611 */
        /* <DEDUP_REMOVED lines=9> */
[----:B0-----:R-:W-:Y:S01]  /*8a30*/  ISETP.NE.U32.AND P0, PT, R28, RZ, PT ;  /* 0x000000ff1c00720c */ /* 0x001fe20003f05070 */
[----:B------:R-:W-:-:S03]  /*8a40*/  IMAD.MOV.U32 R11, RZ, RZ, -0x1 ;  /* 0xffffffffff0b7424 */ /* 0x000fc600078e00ff */
[----:B------:R-:W-:Y:S02]  /*8a50*/  ISETP.NE.AND.EX P0, PT, R29, RZ, PT, P0 ;  /* 0x000000ff1d00720c */ /* 0x000fe40003f05300 */
[----:B------:R-:W0:Y:S01]  /*8a60*/  LDC R24, c[0x0][0x600] ;  /* 0x00018000ff187b82 */ /* 0x000e220000000800 */
[-CC-:B-1----:R-:W-:Y:S02]  /*8a70*/  SHF.R.U64 R18, R10, R14.reuse, R5.reuse ;  /* 0x0000000e0a127219 */ /* 0x182fe40000001205 */
[----:B------:R-:W-:-:S05]  /*8a80*/  SHF.R.U32.HI R5, RZ, R14, R5 ;  /* 0x0000000eff057219 */ /* 0x000fca0000011605 */
        /* <DEDUP_REMOVED lines=21> */
.L_x_174:
[----:B-1----:R-:W-:Y:S01]  /*8be0*/  SHF.R.U64 R6, R10, R25, R11 ;  /* 0x000000190a067219 */ /* 0x002fe2000000120b */
[----:B0-----:R-:W-:Y:S01]  /*8bf0*/  VIADD R11, R24, 0xffffffff ;  /* 0xffffffff180b7836 */ /* 0x001fe20000000000 */
[----:B------:R-:W-:Y:S01]  /*8c00*/  SHF.L.U32 R9, R31, R26, RZ ;  /* 0x0000001a1f097219 */ /* 0x000fe200000006ff */
[----:B------:R-:W-:Y:S01]  /*8c10*/  @P3 IMAD R12, R13, R20, R8 ;  /* 0x000000140d0c3224 */ /* 0x000fe200078e0208 */
[----:B------:R-:W-:Y:S01]  /*8c20*/  LOP3.LUT R5, R22, R33, RZ, 0xc0, !PT ;  /* 0x0000002116057212 */ /* 0x000fe200078ec0ff */
[----:B------:R-:W-:Y:S01]  /*8c30*/  IMAD.MOV R10, RZ, RZ, -R6 ;  /* 0x000000ffff0a7224 */ /* 0x000fe200078e0a06 */
[----:B------:R-:W-:Y:S01]  /*8c40*/  LOP3.LUT R18, R18, R11, RZ, 0xc0, !PT ;  /* 0x0000000b12127212 */ /* 0x000fe200078ec0ff */
[----:B------:R-:W-:Y:S02]  /*8c50*/  IMAD.MOV.U32 R16, RZ, RZ, R21 ;  /* 0x000000ffff107224 */ /* 0x000fe400078e0015 */
[----:B------:R-:W-:Y:S02]  /*8c60*/  IMAD R9, R9, R6, R5 ;  /* 0x0000000609097224 */ /* 0x000fe400078e0205 */
[----:B--2---:R-:W-:-:S02]  /*8c70*/  IMAD R5, R10, R27, R23 ;  /* 0x0000001b0a057224 */ /* 0x004fc400078e0217 */
[----:B---3--:R-:W-:Y:S02]  /*8c80*/  IMAD R12, R9, R30, R12 ;  /* 0x0000001e090c7224 */ /* 0x008fe400078e020c */
[----:B------:R-:W-:Y:S02]  /*8c90*/  IMAD.MOV.U32 R6, RZ, RZ, 0x1 ;  /* 0x00000001ff067424 */ /* 0x000fe400078e00ff */
[----:B------:R-:W-:-:S03]  /*8ca0*/  IMAD R9, R5, R24, R18 ;  /* 0x0000001805097224 */ /* 0x000fc600078e0212 */
[----:B------:R-:W-:Y:S02]  /*8cb0*/  PRMT R5, R6, 0x7610, R5 ;  /* 0x0000761006057816 */ /* 0x000fe40000000005 */
[----:B------:R-:W-:Y:S02]  /*8cc0*/  SEL R6, R9, R12, !P3 ;  /* 0x0000000c09067207 */ /* 0x000fe40005800000 */
[----:B------:R-:W-:-:S07]  /*8cd0*/  SEL R18, R12, R9, !P3 ;  /* 0x000000090c127207 */ /* 0x000fce0005800000 */
.L_x_172:
[----:B------:R-:W-:-:S08]  /*8ce0*/  NOP ;  /* 0x0000000000007918 */ /* 0x000fd00000000000 */
[----:B------:R-:W0:-:S00]  /*8cf0*/  USETMAXREG.DEALLOC.CTAPOOL 0x28 ;  /* 0x00000028000079c8 */ /* 0x000e0000080e0500 */
[----:B0-----:R-:W-:-:S13]  /*8d00*/  ISETP.NE.AND P0, PT, R7, RZ, PT ;  /* 0x000000ff0700720c */ /* 0x001fda0003f05270 */
[----:B------:R-:W-:Y:S05]  /*8d10*/  @P0 EXIT ;  /* 0x000000000000094d */ /* 0x000fea0003800000 */
[----:B------:R-:W-:Y:S01]  /*8d20*/  LOP3.LUT P0, RZ, R5, 0xff, RZ, 0xc0, !PT ;  /* 0x000000ff05ff7812 */ /* 0x000fe2000780c0ff */
[----:B------:R-:W-:Y:S02]  /*8d30*/  IMAD.MOV.U32 R5, RZ, RZ, 0x1 ;  /* 0x00000001ff057424 */ /* 0x000fe400078e00ff */
[----:B------:R-:W-:-:S10]  /*8d40*/  IMAD.MOV.U32 R17, RZ, RZ, RZ ;  /* 0x000000ffff117224 */ /* 0x000fd400078e00ff */
[----:B------:R-:W-:Y:S05]  /*8d50*/  @!P0 BRA `(.L_x_175) ;  /* 0x0000000c006c8947 */ /* 0x000fea0003800000 */
[----:B------:R-:W0:Y:S01]  /*8d60*/  LDC R5, c[0x0][0x28c] ;  /* 0x0000a300ff057b82 */ /* 0x000e220000000800 */
[----:B------:R-:W1:Y:S01]  /*8d70*/  S2R R12, SR_CgaCtaId ;  /* 0x00000000000c7919 */ /* 0x000e620000008800 */
[----:B------:R-:W-:Y:S01]  /*8d80*/  ULDC UR5, c[0x0][0x658] ;  /* 0x0001960000057ab9 */ /* 0x000fe20000000800 */
[----:B------:R-:W-:Y:S01]  /*8d90*/  UMOV UR7, 0xffffffff ;  /* 0xffffffff00077882 */ /* 0x000fe20000000000 */
[----:B------:R-:W-:Y:S01]  /*8da0*/  ULDC UR6, c[0x0][0xc] ;  /* 0x0000030000067ab9 */ /* 0x000fe20000000800 */
[----:B------:R-:W-:Y:S01]  /*8db0*/  USHF.L.U32 UR9, UR7, UR5, URZ ;  /* 0x0000000507097299 */ /* 0x000fe2000800063f */
[----:B------:R-:W-:Y:S01]  /*8dc0*/  BSSY B0, `(.L_x_175) ;  /* 0x00000d4000007945 */ /* 0x000fe20003800000 */
[----:B------:R-:W-:Y:S01]  /*8dd0*/  UMOV UR8, 0x1 ;  /* 0x0000000100087882 */ /* 0x000fe20000000000 */
[----:B------:R-:W-:Y:S01]  /*8de0*/  ULDC UR7, c[0x0][0x10] ;  /* 0x0000040000077ab9 */ /* 0x000fe20000000800 */
[----:B------:R-:W-:Y:S01]  /*8df0*/  USHF.L.U32 UR5, UR8, UR5, URZ ;  /* 0x0000000508057299 */ /* 0x000fe2000800063f */
[----:B------:R-:W-:Y:S01]  /*8e00*/  IMAD.MOV.U32 R14, RZ, RZ, 0x1 ;  /* 0x00000001ff0e7424 */ /* 0x000fe200078e00ff */
[----:B------:R-:W-:Y:S01]  /*8e10*/  UIMAD.WIDE.U32 UR6, UR6, UR7, URZ ;  /* 0x00000007060672a5 */ /* 0x000fe2000f8e003f */
[----:B------:R-:W-:Y:S01]  /*8e20*/  LOP3.LUT R15, R4, 0x2, RZ, 0xfc, !PT ;  /* 0x00000002040f7812 */ /* 0x000fe200078efcff */
[----:B------:R-:W-:Y:S01]  /*8e30*/  ULDC UR8, c[0x0][0x14] ;  /* 0x0000050000087ab9 */ /* 0x000fe20000000800 */
[----:B------:R-:W-:Y:S01]  /*8e40*/  IMAD.MOV.U32 R17, RZ, RZ, RZ ;  /* 0x000000ffff117224 */ /* 0x000fe200078e00ff */
[----:B------:R-:W-:-:S02]  /*8e50*/  UIMAD.WIDE.U32 UR30, UR6, UR8, URZ ;  /* 0x00000008061e72a5 */ /* 0x000fc4000f8e003f */
[----:B------:R-:W-:Y:S01]  /*8e60*/  UIMAD UR7, UR7, UR8, URZ ;  /* 0x00000008070772a4 */ /* 0x000fe2000f8e023f */
[----:B------:R-:W-:Y:S01]  /*8e70*/  ULDC UR4, c[0x0][0x600] ;  /* 0x0001800000047ab9 */ /* 0x000fe20000000800 */
[----:B------:R-:W-:Y:S02]  /*8e80*/  ULOP3.LUT UR6, URZ, UR9, URZ, 0x33, !UPT ;  /* 0x000000093f067292 */ /* 0x000fe4000f8e333f */
[----:B------:R-:W-:Y:S01]  /*8e90*/  UIADD3 UR4, UR4, -0x1, URZ ;  /* 0xffffffff04047890 */ /* 0x000fe2000fffe03f */
[----:B0-----:R-:W-:Y:S01]  /*8ea0*/  VIADD R5, R5, 0xff ;  /* 0x000000ff05057836 */ /* 0x001fe20000000000 */
[----:B------:R-:W-:Y:S01]  /*8eb0*/  UIADD3 UR7, UR31, UR7, URZ ;  /* 0x000000071f077290 */ /* 0x000fe2000fffe03f */
[----:B------:R-:W-:-:S03]  /*8ec0*/  ULDC.64 UR38, c[0x0][0x198] ;  /* 0x0000660000267ab9 */ /* 0x000fc60000000a00 */
[----:B------:R-:W-:-:S04]  /*8ed0*/  SHF.R.S32.HI R8, RZ, 0x1f, R5 ;  /* 0x0000001fff087819 */ /* 0x000fc80000011405 */
[----:B------:R-:W-:Y:S01]  /*8ee0*/  LEA.HI R8, R8, R5, RZ, 0x8 ;  /* 0x0000000508087211 */ /* 0x000fe200078f40ff */
[C---:B-1----:R-:W-:Y:S02]  /*8ef0*/  IMAD.SHL.U32 R11, R12.reuse, 0x20, RZ ;  /* 0x000000200c0b7824 */ /* 0x042fe400078e00ff */
[----:B------:R-:W-:Y:S01]  /*8f00*/  IMAD.SHL.U32 R12, R12, 0x1000, RZ ;  /* 0x000010000c0c7824 */ /* 0x000fe200078e00ff */
[----:B------:R-:W-:Y:S01]  /*8f10*/  SHF.R.S32.HI R10, RZ, 0x8, R8 ;  /* 0x00000008ff0a7819 */ /* 0x000fe20000011408 */
[----:B------:R-:W-:Y:S01]  /*8f20*/  IMAD.MOV.U32 R5, RZ, RZ, 0x1 ;  /* 0x00000001ff057424 */ /* 0x000fe200078e00ff */
[----:B------:R-:W-:Y:S02]  /*8f30*/  LOP3.LUT R11, R11, 0x20, RZ, 0xc0, !PT ;  /* 0x000000200b0b7812 */ /* 0x000fe400078ec0ff */
[----:B------:R-:W-:Y:S01]  /*8f40*/  LOP3.LUT R12, R12, 0x1000, RZ, 0xc0, !PT ;  /* 0x000010000c0c7812 */ /* 0x000fe200078ec0ff */
[----:B------:R-:W-:-:S07]  /*8f50*/  VIADD R13, R10, 0x1 ;  /* 0x000000010a0d7836 */ /* 0x000fce0000000000 */
.L_x_186:
[----:B------:R-:W-:-:S03]  /*8f60*/  UMOV UR8, 0xffffffff ;  /* 0xffffffff00087882 */ /* 0x000fc60000000000 */
[----:B------:R-:W-:Y:S05]  /*8f70*/  BRA.DIV UR8, `(.L_x_176) ;  /* 0x0000000e08b07947 */ /* 0x000fea000b800000 */
[----:B------:R-:W-:-:S13]  /*8f80*/  ELECT P0, URZ, PT ;  /* 0x00000000003f782f */ /* 0x000fda0003800000 */
.L_x_196:
[----:B------:R-:W0:Y:S01]  /*8f90*/  LDC R7, c[0x0][0x28c] ;  /* 0x0000a300ff077b82 */ /* 0x000e220000000800 */
[----:B------:R-:W-:Y:S01]  /*8fa0*/  BSSY B1, `(.L_x_177) ;  /* 0x0000044000017945 */ /* 0x000fe20003800000 */
[----:B0-----:R-:W-:-:S13]  /*8fb0*/  ISETP.LT.OR P0, PT, R7, 0x1, !P0 ;  /* 0x000000010700780c */ /* 0x001fda0004701670 */
[----:B------:R-:W-:Y:S05]  /*8fc0*/  @P0 BRA `(.L_x_178) ;  /* 0x0000000400040947 */ /* 0x000fea0003800000 */
[----:B------:R-:W-:Y:S02]  /*8fd0*/  IMAD R20, R6, 0x40, R11 ;  /* 0x0000004006147824 */ /* 0x000fe400078e020b */
[----:B------:R-:W-:Y:S02]  /*8fe0*/  IMAD R19, R18, 0xc0, RZ ;  /* 0x000000c012137824 */ /* 0x000fe400078e02ff */
[----:B------:R-:W-:Y:S02]  /*8ff0*/  IMAD.MOV.U32 R23, RZ, RZ, RZ ;  /* 0x000000ffff177224 */ /* 0x000fe400078e00ff */
[----:B------:R-:W-:Y:S02]  /*9000*/  IMAD.MOV.U32 R6, RZ, RZ, R13 ;  /* 0x000000ffff067224 */ /* 0x000fe400078e000d */
[----:B------:R-:W-:Y:S02]  /*9010*/  IMAD.MOV.U32 R7, RZ, RZ, R5 ;  /* 0x000000ffff077224 */ /* 0x000fe400078e0005 */
[----:B------:R-:W-:-:S07]  /*9020*/  IMAD.MOV.U32 R9, RZ, RZ, R17 ;  /* 0x000000ffff097224 */ /* 0x000fce00078e0011 */
.L_x_181:
[----:B------:R-:W0:Y:S01]  /*9030*/  S2R R21, SR_CgaCtaId ;  /* 0x0000000000157919 */ /* 0x000e220000008800 */
[----:B------:R-:W-:Y:S02]  /*9040*/  MOV R8, 0x400 ;  /* 0x0000040000087802 */ /* 0x000fe40000000f00 */
[----:B------:R-:W-:-:S13]  /*9050*/  LOP3.LUT P1, RZ, R0, 0x7f, RZ, 0xc0, !PT ;  /* 0x0000007f00ff7812 */ /* 0x000fda000782c0ff */
[----:B------:R-:W1:Y:S01]  /*9060*/  @!P1 LDC R18, c[0x0][0x500] ;  /* 0x00014000ff129b82 */ /* 0x000e620000000800 */
[----:B0-----:R-:W-:Y:S02]  /*9070*/  LEA R22, R21, R8, 0x18 ;  /* 0x0000000815167211 */ /* 0x001fe400078ec0ff */
[----:B------:R-:W-:-:S03]  /*9080*/  SHF.L.U32 R8, R7, 0x1f, RZ ;  /* 0x0000001f07087819 */ /* 0x000fc600000006ff */
[----:B------:R-:W-:-:S04]  /*9090*/  IMAD R21, R9, 0x8, R22 ;  /* 0x0000000809157824 */ /* 0x000fc800078e0216 */
[----:B------:R-:W0:Y:S02]  /*90a0*/  SYNCS.PHASECHK.TRANS64.TRYWAIT P0, [R21+URZ+0x18], R8 ;  /* 0x00001808150075a7 */ /* 0x000e24000800017f */
[----:B01----:R-:W-:Y:S05]  /*90b0*/  @!P0 BRA `(.L_x_179) ;  /* 0x0000000c00808947 */ /* 0x003fea0003800000 */
.L_x_197:
[----:B0-----:R-:W-:Y:S01]  /*90c0*/  PRMT R8, R15, 0x9910, RZ ;  /* 0x000099100f087816 */ /* 0x001fe200000000ff */
[----:B------:R0:W-:Y:S03]  /*90d0*/  @!P1 SYNCS.ARRIVE.TRANS64 RZ, [R21+URZ], R18 ;  /* 0x0000001215ff99a7 */ /* 0x0001e6000800003f */
[----:B------:R-:W-:-:S13]  /*90e0*/  ISETP.NE.AND P0, PT, R8, 0x2, PT ;  /* 0x000000020800780c */ /* 0x000fda0003f05270 */
[----:B0-----:R-:W-:Y:S05]  /*90f0*/  @P0 BRA `(.L_x_180) ;  /* 0x0000000000040947 */ /* 0x001fea0003800000 */
[----:B------:R-:W-:Y:S01]  /*9100*/  BPT.TRAP 0x1 ;  /* 0x000000040000795c */ /* 0x000fe20000300000 */
.L_x_180:
[----:B------:R-:W-:Y:S01]  /*9110*/  IMAD R8, R9, 0xc000, R22 ;  /* 0x0000c00009087824 */ /* 0x000fe200078e0216 */
[----:B------:R-:W-:Y:S01]  /*9120*/  R2UR UR34, R23 ;  /* 0x00000000172272ca */ /* 0x000fe200000e0000 */
[----:B------:R-:W-:Y:S01]  /*9130*/  VIADD R6, R6, 0xffffffff ;  /* 0xffffffff06067836 */ /* 0x000fe20000000000 */
[----:B------:R-:W-:Y:S01]  /*9140*/  R2UR UR33, R21 ;  /* 0x00000000152172ca */ /* 0x000fe200000e0000 */
[----:B------:R-:W-:Y:S01]  /*9150*/  UIADD3 UR14, UP0, UR38, 0xf0, URZ ;  /* 0x000000f0260e7890 */ /* 0x000fe2000ff1e03f */
[----:B------:R-:W-:Y:S01]  /*9160*/  R2UR UR24, R8 ;  /* 0x00000000081872ca */ /* 0x000fe200000e0000 */
[----:B------:R-:W-:Y:S01]  /*9170*/  IMAD R8, R9, 0x4000, R12 ;  /* 0x0000400009087824 */ /* 0x000fe200078e020c */
[----:B------:R-:W-:Y:S01]  /*9180*/  R2UR UR36, R16 ;  /* 0x00000000102472ca */ /* 0x000fe200000e0000 */
[----:B------:R-:W-:Y:S01]  /*9190*/  UIADD3 UR40, UP1, UR38, 0x1f0, URZ ;  /* 0x000001f026287890 */ /* 0x000fe2000ff3e03f */
[----:B------:R-:W-:Y:S01]  /*91a0*/  R2UR UR35, R19 ;  /* 0x00000000132372ca */ /* 0x000fe200000e0000 */
[----:B------:R-:W-:Y:S01]  /*91b0*/  IMAD.IADD R8, R22, 0x1, R8 ;  /* 0x0000000116087824 */ /* 0x000fe200078e0208 */
[----:B------:R-:W-:Y:S01]  /*91c0*/  R2UR UR19, R20 ;  /* 0x00000000141372ca */ /* 0x000fe200000e0000 */
[----:B------:R-:W-:Y:S01]  /*91d0*/  UIADD3.X UR15, URZ, UR39, URZ, UP0, !UPT ;  /* 0x000000273f0f7290 */ /* 0x000fe200087fe43f */
[----:B------:R-:W-:Y:S01]  /*91e0*/  ISETP.GT.AND P1, PT, R6, 0x1, PT ;  /* 0x000000010600780c */ /* 0x000fe20003f24270 */
[----:B------:R-:W-:Y:S01]  /*91f0*/  UIADD3 UR26, UR34, 0x80, URZ ;  /* 0x00000080221a7890 */ /* 0x000fe2000fffe03f */
[----:B------:R-:W-:Y:S01]  /*9200*/  R2UR UR8, R8 ;  /* 0x00000000080872ca */ /* 0x000fe200000e0000 */
[----:B------:R-:W-:Y:S01]  /*9210*/  UIADD3.X UR41, URZ, UR39, URZ, UP1, !UPT ;  /* 0x000000273f297290 */ /* 0x000fe20008ffe43f */
[----:B------:R-:W-:Y:S01]  /*9220*/  VIADD R9, R9, 0x1 ;  /* 0x0000000109097836 */ /* 0x000fe20000000000 */
[----:B------:R-:W-:Y:S01]  /*9230*/  UIADD3 UR32, UR24, 0x100, URZ ;  /* 0x0000010018207890 */ /* 0x000fe2000fffe03f */
[----:B------:R-:W-:Y:S01]  /*9240*/  VIADD R23, R23, 0x100 ;  /* 0x0000010017177836 */ /* 0x000fe20000000000 */
[----:B------:R-:W-:Y:S01]  /*9250*/  UIADD3 UR24, UR24, 0x6100, URZ ;  /* 0x0000610018187890 */ /* 0x000fe2000fffe03f */
[----:B------:R-:W-:Y:S01]  /*9260*/  UMOV UR22, 0x0 ;  /* 0x0000000000167882 */ /* 0x000fe20000000000 */
[----:B------:R-:W-:Y:S01]  /*9270*/  UMOV UR23, 0x10000000 ;  /* 0x1000000000177882 */ /* 0x000fe20000000000 */
[----:B------:R-:W-:Y:S01]  /*9280*/  ISETP.NE.AND P0, PT, R9, 0x3, PT ;  /* 0x000000030900780c */ /* 0x000fe20003f05270 */
[----:B------:R-:W-:Y:S01]  /*9290*/  UMOV UR25, UR33 ;  /* 0x0000002100197c82 */ /* 0x000fe20008000000 */
[----:B------:R-:W-:Y:S01]  /*92a0*/  UMOV UR28, UR36 ;  /* 0x00000024001c7c82 */ /* 0x000fe20008000000 */
[----:B------:R-:W-:-:S02]  /*92b0*/  UMOV UR27, UR35 ;  /* 0x00000023001b7c82 */ /* 0x000fc40008000000 */
[----:B------:R-:W-:Y:S01]  /*92c0*/  UIADD3 UR16, UR8, 0x24100, URZ ;  /* 0x0002410008107890 */ /* 0x000fe2000fffe03f */
[----:B------:R0:W-:Y:S01]  /*92d0*/  UTMALDG.3D [UR32], [UR14], desc[UR22] ;  /* 0x000016200e0075b4 */ /* 0x0001e20008011000 */
[----:B------:R-:W-:Y:S01]  /*92e0*/  UIADD3 UR8, UR8, 0x26100, URZ ;  /* 0x0002610008087890 */ /* 0x000fe2000fffe03f */
[----:B------:R-:W-:Y:S01]  /*92f0*/  SEL R8, RZ, 0x1, P0 ;  /* 0x00000001ff087807 */ /* 0x000fe20000000000 */
[----:B------:R-:W-:Y:S01]  /*9300*/  UMOV UR13, 0x30000 ;  /* 0x00030000000d7882 */ /* 0x000fe20000000000 */
[----:B------:R-:W-:Y:S01]  /*9310*/  UMOV UR17, UR33 ;  /* 0x0000002100117c82 */ /* 0x000fe20008000000 */
[----:B------:R-:W-:Y:S01]  /*9320*/  UMOV UR18, UR34 ;  /* 0x0000002200127c82 */ /* 0x000fe20008000000 */
[----:B------:R-:W-:Y:S01]  /*9330*/  UMOV UR20, UR36 ;  /* 0x0000002400147c82 */ /* 0x000fe20008000000 */
[----:B------:R-:W-:Y:S01]  /*9340*/  UMOV UR9, UR33 ;  /* 0x0000002100097c82 */ /* 0x000fe20008000000 */
[----:B------:R-:W-:Y:S01]  /*9350*/  UMOV UR11, UR19 ;  /* 0x00000013000b7c82 */ /* 0x000fe20008000000 */
[----:B------:R-:W-:Y:S01]  /*9360*/  UMOV UR12, UR36 ;  /* 0x00000024000c7c82 */ /* 0x000fe20008000000 */
[----:B------:R0:W-:Y:S01]  /*9370*/  UTMALDG.3D [UR24], [UR14], desc[UR22] ;  /* 0x000016180e0075b4 */ /* 0x0001e20008011000 */
[----:B------:R-:W-:Y:S01]  /*9380*/  UMOV UR10, UR26 ;  /* 0x0000001a000a7c82 */ /* 0x000fe20008000000 */
[----:B------:R-:W-:-:S02]  /*9390*/  LOP3.LUT R7, R7, R8, RZ, 0x3c, !PT ;  /* 0x0000000807077212 */ /* 0x000fc400078e3cff */
[----:B------:R-:W-:Y:S01]  /*93a0*/  SEL R9, R9, RZ, P0 ;  /* 0x000000ff09097207 */ /* 0x000fe20000000000 */
[----:B------:R0:W-:Y:S01]  /*93b0*/  UTMALDG.3D.MULTICAST [UR16], [UR40], UR13, desc[UR22] ;  /* 0x00001610280073b4 */ /* 0x0001e2000801180d */
[----:B------:R0:W-:Y:S02]  /*93c0*/  UTMALDG.3D.MULTICAST [UR8], [UR40], UR13, desc[UR22] ;  /* 0x00001608280073b4 */ /* 0x0001e4000801180d */
[----:B0-----:R-:W-:Y:S05]  /*93d0*/  @P1 BRA `(.L_x_181) ;  /* 0xfffffffc00141947 */ /* 0x001fea000383ffff */
.L_x_178:
[----:B------:R-:W-:Y:S05]  /*93e0*/  BSYNC B1 ;  /* 0x0000000000017941 */ /* 0x000fea0003800000 */
.L_x_177:
[----:B------:R-:W-:Y:S01]  /*93f0*/  LOP3.LUT P1, RZ, R14, 0xff, RZ, 0xc0, !PT ;  /* 0x000000ff0eff7812 */ /* 0x000fe2000782c0ff */
[C---:B------:R-:W-:Y:S01]  /*9400*/  IMAD.IADD R17, R10.reuse, 0x1, R17 ;  /* 0x000000010a117824 */ /* 0x040fe200078e0211 */
[----:B------:R-:W-:Y:S01]  /*9410*/  ULDC.64 UR8, c[0x0][0x650] ;  /* 0x0001940000087ab9 */ /* 0x000fe20000000a00 */
[C---:B------:R-:W-:Y:S01]  /*9420*/  ISETP.GE.U32.AND P2, PT, R10.reuse, 0x3, PT ;  /* 0x000000030a00780c */ /* 0x040fe20003f46070 */
[----:B------:R-:W-:Y:S01]  /*9430*/  BSSY B1, `(.L_x_182) ;  /* 0x000006a000017945 */ /* 0x000fe20003800000 */
[----:B------:R-:W-:Y:S01]  /*9440*/  IMAD.MOV.U32 R18, RZ, RZ, -0x1 ;  /* 0xffffffffff127424 */ /* 0x000fe200078e00ff */
[----:B------:R-:W-:Y:S01]  /*9450*/  ISETP.GT.U32.AND P0, PT, R17, 0x2, PT ;  /* 0x000000021100780c */ /* 0x000fe20003f04070 */
[----:B------:R-:W-:Y:S01]  /*9460*/  IMAD.MOV.U32 R16, RZ, RZ, -0x1 ;  /* 0xffffffffff107424 */ /* 0x000fe200078e00ff */
[----:B------:R-:W-:Y:S02]  /*9470*/  PRMT R14, RZ, 0x7610, R14 ;  /* 0x00007610ff0e7816 */ /* 0x000fe4000000000e */
[----:B------:R-:W-:-:S03]  /*9480*/  ISETP.LT.U32.AND P0, PT, R10, 0x3, P0 ;  /* 0x000000030a00780c */ /* 0x000fc60000701070 */
[----:B------:R-:W0:Y:S01]  /*9490*/  @P1 S2R R7, SR_CgaCtaId ;  /* 0x0000000000071919 */ /* 0x000e220000008800 */
[----:B------:R-:W-:-:S04]  /*94a0*/  @P1 MOV R6, 0x400 ;  /* 0x0000040000061802 */ /* 0x000fc80000000f00 */
[----:B0-----:R-:W-:Y:S01]  /*94b0*/  @P1 LEA R8, R7, R6, 0x18 ;  /* 0x0000000607081211 */ /* 0x001fe200078ec0ff */
[----:B------:R-:W-:Y:S01]  /*94c0*/  IMAD.WIDE.U32 R6, R17, -0x55555555, RZ ;  /* 0xaaaaaaab11067825 */ /* 0x000fe200078e00ff */
[----:B------:R-:W-:Y:S02]  /*94d0*/  SEL R6, RZ, 0x1, !P0 ;  /* 0x00000001ff067807 */ /* 0x000fe40004000000 */
[----:B------:R0:W-:Y:S01]  /*94e0*/  @P1 SYNCS.ARRIVE.TRANS64.A1T0 RZ, [R8+URZ+0x48], RZ ;  /* 0x000048ff08ff19a7 */ /* 0x0001e2000810003f */
[----:B------:R-:W-:Y:S02]  /*94f0*/  IADD3 R2, P1, R2, UR30, RZ ;  /* 0x0000001e02027c10 */ /* 0x000fe4000ff3e0ff */
[----:B------:R-:W-:Y:S01]  /*9500*/  LOP3.LUT R5, R5, R6, RZ, 0x3c, !PT ;  /* 0x0000000605057212 */ /* 0x000fe200078e3cff */
[----:B------:R-:W-:Y:S01]  /*9510*/  IMAD.MOV.U32 R6, RZ, RZ, -0x1 ;  /* 0xffffffffff067424 */ /* 0x000fe200078e00ff */
[----:B------:R-:W-:Y:S02]  /*9520*/  IADD3.X R3, R3, UR7, RZ, P1, !PT ;  /* 0x0000000703037c10 */ /* 0x000fe40008ffe4ff */
[----:B------:R-:W-:-:S02]  /*9530*/  ISETP.GE.U32.AND P0, PT, R2, UR8, PT ;  /* 0x0000000802007c0c */ /* 0x000fc4000bf06070 */
[----:B0-----:R-:W-:Y:S02]  /*9540*/  SHF.R.U32.HI R8, RZ, 0x1, R7 ;  /* 0x00000001ff087819 */ /* 0x001fe40000011607 */
[----:B------:R-:W-:Y:S02]  /*9550*/  ISETP.GE.U32.AND.EX P0, PT, R3, UR9, PT, P0 ;  /* 0x0000000903007c0c */ /* 0x000fe4000bf06100 */
[----:B------:R-:W-:Y:S01]  /*9560*/  @P2 LOP3.LUT R5, R5, 0x1, R8, 0x78, !PT ;  /* 0x0000000105052812 */ /* 0x000fe200078e7808 */
[----:B------:R-:W-:Y:S01]  /*9570*/  IMAD R17, R8, -0x3, R17 ;  /* 0xfffffffd08117824 */ /* 0x000fe200078e0211 */
[----:B------:R-:W-:-:S09]  /*9580*/  PRMT R7, RZ, 0x7610, R7 ;  /* 0x00007610ff077816 */ /* 0x000fd20000000007 */
[----:B------:R-:W-:Y:S05]  /*9590*/  @P0 BRA `(.L_x_183) ;  /* 0x00000004004c0947 */ /* 0x000fea0003800000 */
[----:B------:R-:W0:Y:S01]  /*95a0*/  S2R R18, SR_CTAID.X ;  /* 0x0000000000127919 */ /* 0x000e220000002500 */
[----:B------:R-:W-:Y:S01]  /*95b0*/  ULDC.64 UR8, c[0x0][0x628] ;  /* 0x00018a0000087ab9 */ /* 0x000fe20000000a00 */
[----:B------:R-:W-:Y:S01]  /*95c0*/  ULDC UR11, c[0x0][0x630] ;  /* 0x00018c00000b7ab9 */ /* 0x000fe20000000800 */
[----:B------:R-:W-:Y:S01]  /*95d0*/  ISETP.NE.U32.AND P0, PT, RZ, UR8, PT ;  /* 0x00000008ff007c0c */ /* 0x000fe2000bf05070 */
[----:B------:R-:W1:Y:S01]  /*95e0*/  S2R R19, SR_CTAID.Y ;  /* 0x0000000000137919 */ /* 0x000e620000002600 */
[----:B------:R-:W-:Y:S01]  /*95f0*/  ULDC UR12, c[0x0][0x150] ;  /* 0x00005400000c7ab9 */ /* 0x000fe20000000800 */
[----:B------:R-:W-:Y:S01]  /*9600*/  IMAD.MOV.U32 R6, RZ, RZ, R2 ;  /* 0x000000ffff067224 */ /* 0x000fe200078e0002 */
[----:B------:R-:W-:Y:S01]  /*9610*/  ISETP.NE.AND.EX P0, PT, RZ, UR9, PT, P0 ;  /* 0x00000009ff007c0c */ /* 0x000fe2000bf05300 */
[----:B------:R-:W-:Y:S01]  /*9620*/  IMAD.MOV.U32 R7, RZ, RZ, R3 ;  /* 0x000000ffff077224 */ /* 0x000fe200078e0003 */
[----:B0-----:R-:W-:-:S11]  /*9630*/  I2FP.F32.U32 R20, R18 ;  /* 0x0000001200147245 */ /* 0x001fd60000201000 */
[----:B------:R-:W-:Y:S05]  /*9640*/  @!P0 BRA `(.L_x_184) ;  /* 0x0000000000288947 */ /* 0x000fea0003800000 */
[----:B------:R-:W-:Y:S02]  /*9650*/  ULDC UR10, c[0x0][0x634] ;  /* 0x00018d00000a7ab9 */ /* 0x000fe40000000800 */
[----:B------:R-:W-:-:S05]  /*9660*/  IADD3 R7, P0, R2, UR10, RZ ;  /* 0x0000000a02077c10 */ /* 0x000fca000ff1e0ff */
[----:B------:R-:W-:-:S04]  /*9670*/  IMAD.X R21, RZ, RZ, R3, P0 ;  /* 0x000000ffff157224 */ /* 0x000fc800000e0603 */
[----:B------:R-:W-:-:S04]  /*9680*/  IMAD.WIDE.U32 R8, R21, UR8, RZ ;  /* 0x0000000815087c25 */ /* 0x000fc8000f8e00ff */
[----:B------:R-:W-:-:S04]  /*9690*/  IMAD.WIDE.U32 R8, P0, R7, UR9, R8 ;  /* 0x0000000907087c25 */ /* 0x000fc8000f800008 */
[----:B------:R-:W-:-:S04]  /*96a0*/  IMAD.WIDE.U32 R6, R7, UR8, RZ ;  /* 0x0000000807067c25 */ /* 0x000fc8000f8e00ff */
[----:B------:R-:W-:Y:S01]  /*96b0*/  IMAD.MOV.U32 R6, RZ, RZ, R9 ;  /* 0x000000ffff067224 */ /* 0x000fe200078e0009 */
[----:B------:R-:W-:Y:S01]  /*96c0*/  IADD3 RZ, P1, R7, R8, RZ ;  /* 0x0000000807ff7210 */ /* 0x000fe20007f3e0ff */
[----:B------:R-:W-:-:S04]  /*96d0*/  IMAD.X R7, RZ, RZ, RZ, P0 ;  /* 0x000000ffff077224 */ /* 0x000fc800000e06ff */
[----:B------:R-:W-:-:S08]  /*96e0*/  IMAD.WIDE.U32.X R6, R21, UR9, R6, P1 ;  /* 0x0000000915067c25 */ /* 0x000fd000088e0406 */
.L_x_184:
[--C-:B------:R-:W-:Y:S01]  /*96f0*/  SHF.R.U64 R16, R6, UR11, R7.reuse ;  /* 0x0000000b06107c19 */ /* 0x100fe20008001207 */
[----:B------:R-:W-:Y:S01]  /*9700*/  FMUL R20, R20, UR12 ;  /* 0x0000000c14147c20 */ /* 0x000fe20008400000 */
[----:B------:R-:W0:Y:S01]  /*9710*/  LDC R21, c[0x0][0x144] ;  /* 0x00005100ff157b82 */ /* 0x000e220000000800 */
[----:B-1----:R-:W-:Y:S01]  /*9720*/  I2FP.F32.U32 R8, R19 ;  /* 0x0000001300087245 */ /* 0x002fe20000201000 */
[----:B------:R-:W-:Y:S01]  /*9730*/  ULDC UR10, c[0x0][0x154] ;  /* 0x00005500000a7ab9 */ /* 0x000fe20000000800 */
[----:B------:R-:W-:Y:S01]  /*9740*/  SHF.R.U32.HI R6, RZ, UR11, R7 ;  /* 0x0000000bff067c19 */ /* 0x000fe20008011607 */
[----:B------:R-:W-:Y:S01]  /*9750*/  ULDC.64 UR8, c[0x0][0x620] ;  /* 0x0001880000087ab9 */ /* 0x000fe20000000a00 */
[----:B------:R-:W-:Y:S01]  /*9760*/  IADD3 R7, P0, RZ, -R16, RZ ;  /* 0x80000010ff077210 */ /* 0x000fe20007f1e0ff */
[----:B------:R-:W1:Y:S01]  /*9770*/  F2I.U32.TRUNC.NTZ R20, R20 ;  /* 0x0000001400147305 */ /* 0x000e62000020f000 */
[----:B------:R-:W-:Y:S01]  /*9780*/  FMUL R8, R8, UR10 ;  /* 0x0000000a08087c20 */ /* 0x000fe20008400000 */
[----:B------:R-:W2:Y:S01]  /*9790*/  LDC R22, c[0x0][0x148] ;  /* 0x00005200ff167b82 */ /* 0x000ea20000000800 */
[----:B------:R-:W-:Y:S01]  /*97a0*/  ULDC.64 UR10, c[0x0][0x640] ;  /* 0x00019000000a7ab9 */ /* 0x000fe20000000a00 */
[----:B------:R-:W-:Y:S01]  /*97b0*/  IMAD.X R6, RZ, RZ, ~R6, P0 ;  /* 0x000000ffff067224 */ /* 0x000fe200000e0e06 */
[----:B------:R-:W-:-:S03]  /*97c0*/  ISETP.NE.U32.AND P0, PT, RZ, UR10, PT ;  /* 0x0000000aff007c0c */ /* 0x000fc6000bf05070 */
[----:B------:R-:W-:Y:S01]  /*97d0*/  IMAD R6, R6, UR8, RZ ;  /* 0x0000000806067c24 */ /* 0x000fe2000f8e02ff */
[----:B------:R-:W3:Y:S01]  /*97e0*/  F2I.U32.TRUNC.NTZ R8, R8 ;  /* 0x0000000800087305 */ /* 0x000ee2000020f000 */
[----:B------:R-:W-:Y:S02]  /*97f0*/  ISETP.NE.AND.EX P0, PT, RZ, UR11, PT, P0 ;  /* 0x0000000bff007c0c */ /* 0x000fe4000bf05300 */
[C---:B------:R-:W-:Y:S02]  /*9800*/  IMAD R9, R7.reuse, UR9, R6 ;  /* 0x0000000907097c24 */ /* 0x040fe4000f8e0206 */
[----:B------:R-:W-:Y:S01]  /*9810*/  IMAD.WIDE.U32 R6, R7, UR8, R2 ;  /* 0x0000000807067c25 */ /* 0x000fe2000f8e0002 */
[----:B------:R-:W-:-:S03]  /*9820*/  ULDC UR8, c[0x0][0x618] ;  /* 0x0001860000087ab9 */ /* 0x000fc60000000800 */
[----:B-1----:R-:W-:Y:S02]  /*9830*/  IMAD.MOV R20, RZ, RZ, -R20 ;  /* 0x000000ffff147224 */ /* 0x002fe400078e0a14 */
[----:B------:R-:W-:Y:S02]  /*9840*/  IMAD.IADD R7, R7, 0x1, R9 ;  /* 0x0000000107077824 */ /* 0x000fe400078e0209 */
[----:B0-----:R-:W-:-:S03]  /*9850*/  IMAD R18, R21, R20, R18 ;  /* 0x0000001415127224 */ /* 0x001fc600078e0212 */
[--C-:B------:R-:W-:Y:S01]  /*9860*/  SHF.R.U64 R20, R6, UR8, R7.reuse ;  /* 0x0000000806147c19 */ /* 0x100fe20008001207 */
[----:B---3--:R-:W-:Y:S01]  /*9870*/  IMAD.MOV R6, RZ, RZ, -R8 ;  /* 0x000000ffff067224 */ /* 0x008fe200078e0a08 */
[----:B------:R-:W-:Y:S01]  /*9880*/  SHF.R.U32.HI R7, RZ, UR8, R7 ;  /* 0x00000008ff077c19 */ /* 0x000fe20008011607 */
[----:B------:R-:W-:Y:S02]  /*9890*/  ULDC UR8, c[0x0][0x608] ;  /* 0x0001820000087ab9 */ /* 0x000fe40000000800 */
[----:B--2---:R-:W-:Y:S01]  /*98a0*/  @P3 IMAD R18, R22, R6, R19 ;  /* 0x0000000616123224 */ /* 0x004fe200078e0213 */
[--C-:B------:R-:W-:Y:S02]  /*98b0*/  SHF.R.U64 R22, R20, UR8, R7.reuse ;  /* 0x0000000814167c19 */ /* 0x100fe40008001207 */
[----:B------:R-:W-:Y:S01]  /*98c0*/  SHF.R.U32.HI R7, RZ, UR8, R7 ;  /* 0x00000008ff077c19 */ /* 0x000fe20008011607 */
[----:B------:R-:W-:-:S03]  /*98d0*/  ULDC UR8, c[0x0][0x658] ;  /* 0x0001960000087ab9 */ /* 0x000fc60000000800 */
[--C-:B------:R-:W-:Y:S02]  /*98e0*/  SHF.R.U64 R19, R22, UR8, R7.reuse ;  /* 0x0000000816137c19 */ /* 0x100fe40008001207 */
[----:B------:R-:W-:-:S03]  /*98f0*/  SHF.R.U32.HI R21, RZ, UR8, R7 ;  /* 0x00000008ff157c19 */ /* 0x000fc60008011607 */
[----:B------:R-:W-:Y:S02]  /*9900*/  IMAD.MOV.U32 R8, RZ, RZ, R19 ;  /* 0x000000ffff087224 */ /* 0x000fe400078e0013 */
[----:B------:R-:W-:Y:S01]  /*9910*/  IMAD.MOV.U32 R7, RZ, RZ, R21 ;  /* 0x000000ffff077224 */ /* 0x000fe200078e0015 */
[----:B------:R-:W-:Y:S06]  /*9920*/  @!P0 BRA `(.L_x_185) ;  /* 0x00000000002c8947 */ /* 0x000fec0003800000 */
        /* <DEDUP_REMOVED lines=9> */
[----:B------:R-:W-:-:S04]  /*99c0*/  IMAD.WIDE.U32.X R6, R21, UR11, R6, P1 ;  /* 0x0000000b15067c25 */ /* 0x000fc800088e0406 */
[----:B------:R-:W-:-:S07]  /*99d0*/  IMAD.MOV.U32 R8, RZ, RZ, R6 ;  /* 0x000000ffff087224 */ /* 0x000fce00078e0006 */
.L_x_185:
[----:B------:R-:W-:Y:S01]  /*99e0*/  ULDC UR8, c[0x0][0x648] ;  /* 0x0001920000087ab9 */ /* 0x000fe20000000800 */
[----:B------:R-:W-:Y:S01]  /*99f0*/  LOP3.LUT R6, R22, UR6, RZ, 0xc0, !PT ;  /* 0x0000000616067c12 */ /* 0x000fe2000f8ec0ff */
[----:B------:R-:W-:Y:S01]  /*9a00*/  ULDC UR9, c[0x0][0x610] ;  /* 0x0001840000097ab9 */ /* 0x000fe20000000800 */
[----:B------:R-:W-:Y:S01]  /*9a10*/  SHF.R.U64 R7, R8, UR8, R7 ;  /* 0x0000000808077c19 */ /* 0x000fe20008001207 */
[----:B------:R-:W-:Y:S01]  /*9a20*/  ULDC UR8, c[0x0][0x638] ;  /* 0x00018e0000087ab9 */ /* 0x000fe20000000800 */
[----:B------:R-:W-:-:S03]  /*9a30*/  LOP3.LUT R20, R20, UR4, RZ, 0xc0, !PT ;  /* 0x0000000414147c12 */ /* 0x000fc6000f8ec0ff */
[----:B------:R-:W-:Y:S02]  /*9a40*/  IMAD.MOV R8, RZ, RZ, -R7 ;  /* 0x000000ffff087224 */ /* 0x000fe400078e0a07 */
[----:B------:R-:W-:Y:S02]  /*9a50*/  IMAD R7, R7, UR5, R6 ;  /* 0x0000000507077c24 */ /* 0x000fe4000f8e0206 */
[----:B------:R-:W-:Y:S01]  /*9a60*/  IMAD R19, R8, UR8, R19 ;  /* 0x0000000808137c24 */ /* 0x000fe2000f8e0213 */
[----:B------:R-:W-:Y:S01]  /*9a70*/  ULDC UR8, c[0x0][0x600] ;  /* 0x0001800000087ab9 */ /* 0x000fe20000000800 */
[----:B------:R-:W-:Y:S02]  /*9a80*/  IMAD R18, R7, UR9, R18 ;  /* 0x0000000907127c24 */ /* 0x000fe4000f8e0212 */
[----:B------:R-:W-:Y:S02]  /*9a90*/  IMAD R19, R19, UR8, R20 ;  /* 0x0000000813137c24 */ /* 0x000fe4000f8e0214 */
[----:B------:R-:W-:-:S03]  /*9aa0*/  IMAD.MOV.U32 R7, RZ, RZ, 0x1 ;  /* 0x00000001ff077424 */ /* 0x000fc600078e00ff */
[----:B------:R-:W-:Y:S02]  /*9ab0*/  SEL R6, R19, R18, !P3 ;  /* 0x0000001213067207 */ /* 0x000fe40005800000 */
[----:B------:R-:W-:-:S07]  /*9ac0*/  SEL R18, R18, R19, !P3 ;  /* 0x0000001312127207 */ /* 0x000fce0005800000 */
.L_x_183:
[----:B------:R-:W-:Y:S05]  /*9ad0*/  BSYNC B1 ;  /* 0x0000000000017941 */ /* 0x000fea0003800000 */
.L_x_182:
[----:B------:R-:W-:-:S13]  /*9ae0*/  LOP3.LUT P0, RZ, R7, 0xff, RZ, 0xc0, !PT ;  /* 0x000000ff07ff7812 */ /* 0x000fda000780c0ff */
[----:B------:R-:W-:Y:S05]  /*9af0*/  @P0 BRA `(.L_x_186) ;  /* 0xfffffff400180947 */ /* 0x000fea000383ffff */
[----:B------:R-:W-:Y:S05]  /*9b00*/  BSYNC B0 ;  /* 0x0000000000007941 */ /* 0x000fea0003800000 */
.L_x_175:
[----:B------:R-:W-:-:S03]  /*9b10*/  UMOV UR8, 0xffffffff ;  /* 0xffffffff00087882 */ /* 0x000fc60000000000 */
[----:B------:R-:W-:Y:S05]  /*9b20*/  BRA.DIV UR8, `(.L_x_187) ;  /* 0x0000000208f87947 */ /* 0x000fea000b800000 */
[----:B------:R-:W-:-:S13]  /*9b30*/  ELECT P0, URZ, PT ;  /* 0x00000000003f782f */ /* 0x000fda0003800000 */
.L_x_200:
[----:B------:R-:W-:Y:S04]  /*9b40*/  BSSY B0, `(.L_x_188) ;  /* 0x0000022000007945 */ /* 0x000fe80003800000 */
[----:B------:R-:W-:Y:S05]  /*9b50*/  @!P0 BRA `(.L_x_189) ;  /* 0x0000000000808947 */ /* 0x000fea0003800000 */
[----:B------:R-:W-:-:S04]  /*9b60*/  LOP3.LUT R4, R4, 0x2, RZ, 0xfc, !PT ;  /* 0x0000000204047812 */ /* 0x000fc800078efcff */
[----:B------:R-:W-:-:S13]  /*9b70*/  ISETP.NE.AND P0, PT, R4, 0x3, PT ;  /* 0x000000030400780c */ /* 0x000fda0003f05270 */
[----:B------:R-:W-:Y:S05]  /*9b80*/  @!P0 BRA `(.L_x_190) ;  /* 0x0000000000048947 */ /* 0x000fea0003800000 */
[----:B------:R-:W-:Y:S01]  /*9b90*/  BPT.TRAP 0x1 ;  /* 0x000000040000795c */ /* 0x000fe20000300000 */
.L_x_190:
[----:B------:R-:W0:Y:S01]  /*9ba0*/  S2R R3, SR_CgaCtaId ;  /* 0x0000000000037919 */ /* 0x000e220000008800 */
[----:B------:R-:W-:-:S04]  /*9bb0*/  MOV R0, 0x400 ;  /* 0x0000040000007802 */ /* 0x000fc80000000f00 */
[----:B0-----:R-:W-:Y:S02]  /*9bc0*/  LEA R0, R3, R0, 0x18 ;  /* 0x0000000003007211 */ /* 0x001fe400078ec0ff */
[----:B------:R-:W-:-:S03]  /*9bd0*/  SHF.L.U32 R3, R5, 0x1f, RZ ;  /* 0x0000001f05037819 */ /* 0x000fc600000006ff */
[----:B------:R-:W-:-:S04]  /*9be0*/  VIADD R0, R0, 0x18 ;  /* 0x0000001800007836 */ /* 0x000fc80000000000 */
[C---:B------:R-:W-:Y:S02]  /*9bf0*/  IMAD R4, R17.reuse, 0x8, R0 ;  /* 0x0000000811047824 */ /* 0x040fe400078e0200 */
[----:B------:R-:W-:Y:S02]  /*9c00*/  VIADD R17, R17, 0x1 ;  /* 0x0000000111117836 */ /* 0x000fe40000000000 */
[----:B------:R-:W0:Y:S03]  /*9c10*/  SYNCS.PHASECHK.TRANS64.TRYWAIT P0, [R4+URZ], R3 ;  /* 0x00000003040075a7 */ /* 0x000e26000800017f */
[----:B------:R-:W-:-:S04]  /*9c20*/  ISETP.NE.AND P1, PT, R17, 0x3, PT ;  /* 0x000000031100780c */ /* 0x000fc80003f25270 */
[----:B------:R-:W-:Y:S02]  /*9c30*/  SEL R2, RZ, 0x1, P1 ;  /* 0x00000001ff027807 */ /* 0x000fe40000800000 */
[----:B------:R-:W-:Y:S02]  /*9c40*/  SEL R17, R17, RZ, P1 ;  /* 0x000000ff11117207 */ /* 0x000fe40000800000 */
[----:B------:R-:W-:-:S03]  /*9c50*/  LOP3.LUT R7, R5, R2, RZ, 0x3c, !PT ;  /* 0x0000000205077212 */ /* 0x000fc600078e3cff */
[----:B------:R-:W-:Y:S01]  /*9c60*/  IMAD R6, R17, 0x8, R0 ;  /* 0x0000000811067824 */ /* 0x000fe200078e0200 */
[----:B------:R-:W-:Y:S01]  /*9c70*/  SHF.L.U32 R5, R7, 0x1f, RZ ;  /* 0x0000001f07057819 */ /* 0x000fe200000006ff */
[----:B0-----:R-:W-:Y:S06]  /*9c80*/  @!P0 BRA `(.L_x_191) ;  /* 0x0000000000c08947 */ /* 0x001fec0003800000 */
.L_x_201:
[----:B------:R-:W1:Y:S01]  /*9c90*/  SYNCS.PHASECHK.TRANS64.TRYWAIT P0, [R6+URZ], R5 ;  /* 0x00000005060075a7 */ /* 0x000e62000800017f */
[----:B------:R-:W-:-:S05]  /*9ca0*/  VIADD R2, R17, 0x1 ;  /* 0x0000000111027836 */ /* 0x000fca0000000000 */
[----:B------:R-:W-:-:S04]  /*9cb0*/  ISETP.NE.AND P1, PT, R2, 0x3, PT ;  /* 0x000000030200780c */ /* 0x000fc80003f25270 */
[----:B0-----:R-:W-:Y:S02]  /*9cc0*/  SEL R4, RZ, 0x1, P1 ;  /* 0x00000001ff047807 */ /* 0x001fe40000800000 */
[----:B------:R-:W-:Y:S02]  /*9cd0*/  SEL R3, R2, RZ, P1 ;  /* 0x000000ff02037207 */ /* 0x000fe40000800000 */
[----:B------:R-:W-:Y:S01]  /*9ce0*/  LOP3.LUT R4, R7, R4, RZ, 0x3c, !PT ;  /* 0x0000000407047212 */ /* 0x000fe200078e3cff */
[----:B-1----:R-:W-:Y:S06]  /*9cf0*/  @!P0 BRA `(.L_x_192) ;  /* 0x0000000000b88947 */ /* 0x002fec0003800000 */
.L_x_202:
[----:B------:R-:W-:Y:S01]  /*9d00*/  IMAD R3, R3, 0x8, R0 ;  /* 0x0000000803037824 */ /* 0x000fe200078e0200 */
[----:B------:R-:W-:-:S07]  /*9d10*/  SHF.L.U32 R0, R4, 0x1f, RZ ;  /* 0x0000001f04007819 */ /* 0x000fce00000006ff */
.L_x_193:
[----:B-1----:R1:W2:Y:S02]  /*9d20*/  SYNCS.PHASECHK.TRANS64.TRYWAIT P0, [R3+URZ], R0 ;  /* 0x00000000030075a7 */ /* 0x0022a4000800017f */
[----:B--2---:R-:W-:Y:S05]  /*9d30*/  @!P0 NANOSLEEP.SYNCS 0x989680 ;  /* 0x009896800000895d */ /* 0x004fea0003900000 */
[----:B------:R-:W2:Y:S02]  /*9d40*/  @!P0 SYNCS.PHASECHK.TRANS64 P0, [R3+URZ], R0 ;  /* 0x00000000030085a7 */ /* 0x000ea4000800007f */
[----:B--2---:R-:W-:Y:S05]  /*9d50*/  @!P0 BRA `(.L_x_193) ;  /* 0xfffffffc00f08947 */ /* 0x004fea000383ffff */
.L_x_189:
[----:B------:R-:W-:Y:S05]  /*9d60*/  BSYNC B0 ;  /* 0x0000000000007941 */ /* 0x000fea0003800000 */
.L_x_188:
[----:B------:R-:W-:Y:S05]  /*9d70*/  EXIT ;  /* 0x000000000000794d */ /* 0x000fea0003800000 */
.L_x_21:
[----:B-1----:R-:W-:-:S04]  /*9d80*/  IMAD.U32 R13, RZ, RZ, UR6 ;  /* 0x00000006ff0d7e24 */ /* 0x002fc8000f8e00ff */
[----:B------:R1:W4:Y:S03]  /*9d90*/  SYNCS.PHASECHK.TRANS64.TRYWAIT P0, [R13+URZ], R12 ;  /* 0x0000000c0d0075a7 */ /* 0x000326000800017f */
[----:B----4-:R-:W-:Y:S05]  /*9da0*/  @!P0 NANOSLEEP.SYNCS 0x989680 ;  /* 0x009896800000895d */ /* 0x010fea0003900000 */
[----:B------:R-:W4:Y:S02]  /*9db0*/  @!P0 SYNCS.PHASECHK.TRANS64 P0, [R13+URZ], R12 ;  /* 0x0000000c0d0085a7 */ /* 0x000f24000800007f */
[----:B----4-:R-:W-:Y:S05]  /*9dc0*/  @!P0 BRA `(.L_x_21) ;  /* 0xfffffffc00ec8947 */ /* 0x010fea000383ffff */
[----:B------:R-:W-:Y:S05]  /*9dd0*/  BRA `(.L_x_20) ;  /* 0xffffff7800807947 */ /* 0x000fea000383ffff */
.L_x_27:
[----:B-1----:R-:W-:-:S04]  /*9de0*/  IMAD.U32 R15, RZ, RZ, UR14 ;  /* 0x0000000eff0f7e24 */ /* 0x002fc8000f8e00ff */
[----:B------:R1:W4:Y:S03]  /*9df0*/  SYNCS.PHASECHK.TRANS64.TRYWAIT P0, [R15+URZ], R14 ;  /* 0x0000000e0f0075a7 */ /* 0x000326000800017f */
[----:B----4-:R-:W-:Y:S05]  /*9e00*/  @!P0 NANOSLEEP.SYNCS 0x989680 ;  /* 0x009896800000895d */ /* 0x010fea0003900000 */
[----:B------:R-:W4:Y:S02]  /*9e10*/  @!P0 SYNCS.PHASECHK.TRANS64 P0, [R15+URZ], R14 ;  /* 0x0000000e0f0085a7 */ /* 0x000f24000800007f */
[----:B----4-:R-:W-:Y:S05]  /*9e20*/  @!P0 BRA `(.L_x_27) ;  /* 0xfffffffc00ec8947 */ /* 0x010fea000383ffff */
[----:B------:R-:W-:Y:S05]  /*9e30*/  BRA `(.L_x_26) ;  /* 0xffffff8400c87947 */ /* 0x000fea000383ffff */
.L_x_176:
[----:B------:R-:W-:Y:S01]  /*9e40*/  BSSY B1, `(.L_x_194) ;  /* 0x0000006000017945 */ /* 0x000fe20003800000 */
[----:B------:R-:W-:-:S07]  /*9e50*/  IMAD.MOV.U32 R7, RZ, RZ, -0x1 ;  /* 0xffffffffff077424 */ /* 0x000fce00078e00ff */
[----:B------:R-:W-:Y:S05]  /*9e60*/  WARPSYNC.COLLECTIVE R7, `(.L_x_195) ;  /* 0x00000000070c7348 */ /* 0x000fea0003c00000 */
[----:B------:R-:W-:Y:S02]  /*9e70*/  ELECT P0, UR62, PT ;  /* 0x00000000003e782f */ /* 0x000fe40003800000 */
[----:B------:R-:W-:Y:S01]  /*9e80*/  MOV R7, UR62 ;  /* 0x0000003e00077c02 */ /* 0x000fe20008000f00 */
[----:B------:R-:W-:Y:S10]  /*9e90*/  ENDCOLLECTIVE ;  /* 0x000000000000791b */ /* 0x000ff40003800000 */
.L_x_195:
[----:B------:R-:W-:Y:S05]  /*9ea0*/  BSYNC B1 ;  /* 0x0000000000017941 */ /* 0x000fea0003800000 */
.L_x_194:
[----:B------:R-:W-:Y:S05]  /*9eb0*/  BRA `(.L_x_196) ;  /* 0xfffffff000347947 */ /* 0x000fea000383ffff */
.L_x_179:
[----:B0-----:R0:W1:Y:S02]  /*9ec0*/  SYNCS.PHASECHK.TRANS64.TRYWAIT P0, [R21+URZ+0x18], R8 ;  /* 0x00001808150075a7 */ /* 0x001064000800017f */
[----:B-1----:R-:W-:Y:S05]  /*9ed0*/  @!P0 NANOSLEEP.SYNCS 0x989680 ;  /* 0x009896800000895d */ /* 0x002fea0003900000 */
[----:B------:R-:W1:Y:S02]  /*9ee0*/  @!P0 SYNCS.PHASECHK.TRANS64 P0, [R21+URZ+0x18], R8 ;  /* 0x00001808150085a7 */ /* 0x000e64000800007f */
[----:B-1----:R-:W-:Y:S05]  /*9ef0*/  @!P0 BRA `(.L_x_179) ;  /* 0xfffffffc00f08947 */ /* 0x002fea000383ffff */
[----:B------:R-:W-:Y:S05]  /*9f00*/  BRA `(.L_x_197) ;  /* 0xfffffff0006c7947 */ /* 0x000fea000383ffff */
.L_x_187:
[----:B------:R-:W-:Y:S01]  /*9f10*/  BSSY B0, `(.L_x_198) ;  /* 0x0000006000007945 */ /* 0x000fe20003800000 */
[----:B------:R-:W-:-:S07]  /*9f20*/  IMAD.MOV.U32 R7, RZ, RZ, -0x1 ;  /* 0xffffffffff077424 */ /* 0x000fce00078e00ff */
[----:B------:R-:W-:Y:S05]  /*9f30*/  WARPSYNC.COLLECTIVE R7, `(.L_x_199) ;  /* 0x00000000070c7348 */ /* 0x000fea0003c00000 */
[----:B------:R-:W-:Y:S02]  /*9f40*/  ELECT P0, UR62, PT ;  /* 0x00000000003e782f */ /* 0x000fe40003800000 */
[----:B------:R-:W-:Y:S01]  /*9f50*/  MOV R7, UR62 ;  /* 0x0000003e00077c02 */ /* 0x000fe20008000f00 */
[----:B------:R-:W-:Y:S10]  /*9f60*/  ENDCOLLECTIVE ;  /* 0x000000000000791b */ /* 0x000ff40003800000 */
.L_x_199:
[----:B------:R-:W-:Y:S05]  /*9f70*/  BSYNC B0 ;  /* 0x0000000000007941 */ /* 0x000fea0003800000 */
.L_x_198:
[----:B------:R-:W-:Y:S05]  /*9f80*/  BRA `(.L_x_200) ;  /* 0xfffffff800ec7947 */ /* 0x000fea000383ffff */
.L_x_191:
[----:B0-----:R0:W1:Y:S02]  /*9f90*/  SYNCS.PHASECHK.TRANS64.TRYWAIT P0, [R4+URZ], R3 ;  /* 0x00000003040075a7 */ /* 0x001064000800017f */
[----:B-1----:R-:W-:Y:S05]  /*9fa0*/  @!P0 NANOSLEEP.SYNCS 0x989680 ;  /* 0x009896800000895d */ /* 0x002fea0003900000 */
[----:B------:R-:W1:Y:S02]  /*9fb0*/  @!P0 SYNCS.PHASECHK.TRANS64 P0, [R4+URZ], R3 ;  /* 0x00000003040085a7 */ /* 0x000e64000800007f */
[----:B-1----:R-:W-:Y:S05]  /*9fc0*/  @!P0 BRA `(.L_x_191) ;  /* 0xfffffffc00f08947 */ /* 0x002fea000383ffff */
[----:B------:R-:W-:Y:S05]  /*9fd0*/  BRA `(.L_x_201) ;  /* 0xfffffffc002c7947 */ /* 0x000fea000383ffff */
.L_x_192:
[----:B0-----:R0:W1:Y:S02]  /*9fe0*/  SYNCS.PHASECHK.TRANS64.TRYWAIT P0, [R6+URZ], R5 ;  /* 0x00000005060075a7 */ /* 0x001064000800017f */
[----:B-1----:R-:W-:Y:S05]  /*9ff0*/  @!P0 NANOSLEEP.SYNCS 0x989680 ;  /* 0x009896800000895d */ /* 0x002fea0003900000 */
[----:B------:R-:W1:Y:S02]  /*a000*/  @!P0 SYNCS.PHASECHK.TRANS64 P0, [R6+URZ], R5 ;  /* 0x00000005060085a7 */ /* 0x000e64000800007f */
[----:B-1----:R-:W-:Y:S05]  /*a010*/  @!P0 BRA `(.L_x_192) ;  /* 0xfffffffc00f08947 */ /* 0x002fea000383ffff */
[----:B------:R-:W-:Y:S05]  /*a020*/  BRA `(.L_x_202) ;  /* 0xfffffffc00347947 */ /* 0x000fea000383ffff */
.L_x_203:
[----:B------:R-:W-:-:S00]  /*a030*/  BRA `(.L_x_203) ;  /* 0xfffffffc00fc7947 */ /* 0x000fc0000383ffff */
[----:B------:R-:W-:-:S00]  /*a040*/  NOP ;  /* 0x0000000000007918 */ /* 0x000fc00000000000 */
        /* <DEDUP_REMOVED lines=11> */
.L_x_204:


//--------------------- .nv.shared._ZN7cutlass13device_kernelINS_4gemm6kernel13GemmUniversalIN4cute5tupleIJiiiiEEENS1_10collective13CollectiveMmaINS1_37MainloopSm90TmaGmmaWarpSpecializedFP8ILi3ENS5_IJNS4_1CILi2EEENSA_ILi1EEESC_EEENS1_35KernelTmaWarpSpecializedCooperativeEEENS5_IJNSA_ILi192EEENSA_ILi64EEENSA_ILi256EEEEEENS_12float_e4m3_tENS5_IJlSC_lEEESK_SL_NS4_8TiledMMAINS4_8MMA_AtomIJNS4_4SM904GMMA30MMA_64x64x32_F32E4M3E4M3_SS_TNILNSP_7ScaleInE1ELSR_1EEEEEENS4_6LayoutISD_NS5_IJSC_NSA_ILi0EEESV_EEEEENS5_IJNS4_10UnderscoreESY_SY_EEEEENS4_13SM90_TMA_LOADENS4_14ComposedLayoutINS4_7SwizzleILi3ELi4ELi3EEENS4_18smem_ptr_flag_bitsILi8EEENSU_INS5_IJNSA_ILi8EEENSA_ILi128EEEEEENS5_IJS18_SC_EEEEEEEvNS4_8identityENS4_23SM90_TMA_LOAD_MULTICASTES1C_vS1D_EENS_8epilogue10collective6detail29Sm90TmaWarpSpecializedAdapterINS1H_15DefaultEpilogueISK_SL_SL_NS1G_6thread17LinearCombinationISK_Li1EffLNS1L_9ScaleType4KindE0ELNS_15FloatRoundStyleE2ESK_EENS1_15EpilogueDefaultEEEEEvvEEEEvNT_6ParamsE --------------------------
	.section	.nv.shared._ZN7cutlass13device_kernelINS_4gemm6kernel13GemmUniversalIN4cute5tupleIJiiiiEEENS1_10collective13CollectiveMmaINS1_37MainloopSm90TmaGmmaWarpSpecializedFP8ILi3ENS5_IJNS4_1CILi2EEENSA_ILi1EEESC_EEENS1_35KernelTmaWarpSpecializedCooperativeEEENS5_IJNSA_ILi192EEENSA_ILi64EEENSA_ILi256EEEEEENS_12float_e4m3_tENS5_IJlSC_lEEESK_SL_NS4_8TiledMMAINS4_8MMA_AtomIJNS4_4SM904GMMA30MMA_64x64x32_F32E4M3E4M3_SS_TNILNSP_7ScaleInE1ELSR_1EEEEEENS4_6LayoutISD_NS5_IJSC_NSA_ILi0EEESV_EEEEENS5_IJNS4_10UnderscoreESY_SY_EEEEENS4_13SM90_TMA_LOADENS4_14ComposedLayoutINS4_7SwizzleILi3ELi4ELi3EEENS4_18smem_ptr_flag_bitsILi8EEENSU_INS5_IJNSA_ILi8EEENSA_ILi128EEEEEENS5_IJS18_SC_EEEEEEEvNS4_8identityENS4_23SM90_TMA_LOAD_MULTICASTES1C_vS1D_EENS_8epilogue10collective6detail29Sm90TmaWarpSpecializedAdapterINS1H_15DefaultEpilogueISK_SL_SL_NS1G_6thread17LinearCombinationISK_Li1EffLNS1L_9ScaleType4KindE0ELNS_15FloatRoundStyleE2ESK_EENS1_15EpilogueDefaultEEEEEvvEEEEvNT_6ParamsE,"aw",@nobits
	.sectionflags	@""
	.align	16
	.zero		1024


//--------------------- .nv.shared.reserved.0     --------------------------
	.section	.nv.shared.reserved.0,"aw",@nobits
	.weak		__nv_reservedSMEM_offset_0_alias
	.size		__nv_reservedSMEM_offset_0_alias, 0, 0
	.other		__nv_reservedSMEM_offset_0_alias,@"STO_CUDA_RESERVED_SHARED STV_DEFAULT"
__nv_reservedSMEM_offset_0_alias:
	.zero		0


//--------------------- .nv.global                --------------------------
	.section	.nv.global,"aw",@nobits
.nv.global:
	.type		_ZN39_INTERNAL_beff4331_4_k_cu_b585836d_38514cute1_E,@object
	.size		_ZN39_INTERNAL_beff4331_4_k_cu_b585836d_38514cute1_E,(_ZN39_INTERNAL_beff4331_4_k_cu_b585836d_38514cuda3std3__45__cpo6cbeginE - _ZN39_INTERNAL_beff4331_4_k_cu_b585836d_38514cute1_E)
_ZN39_INTERNAL_beff4331_4_k_cu_b585836d_38514cute1_E:
	.zero		1
	.type		_ZN39_INTERNAL_beff4331_4_k_cu_b585836d_38514cuda3std3__45__cpo6cbeginE,@object
	.size		_ZN39_INTERNAL_beff4331_4_k_cu_b585836d_38514cuda3std3__45__cpo6cbeginE,(_ZN39_INTERNAL_beff4331_4_k_cu_b585836d_38514cuda3std3__48in_placeE - _ZN39_INTERNAL_beff4331_4_k_cu_b585836d_38514cuda3std3__45__cpo6cbeginE)
_ZN39_INTERNAL_beff4331_4_k_cu_b585836d_38514cuda3std3__45__cpo6cbeginE:
	.zero		1
	.type		_ZN39_INTERNAL_beff4331_4_k_cu_b585836d_38514cuda3std3__48in_placeE,@object
	.size		_ZN39_INTERNAL_beff4331_4_k_cu_b585836d_38514cuda3std3__48in_placeE,(_ZN39_INTERNAL_beff4331_4_k_cu_b585836d_38514cuda3std6ranges3__45__cpo9iter_moveE - _ZN39_INTERNAL_beff4331_4_k_cu_b585836d_38514cuda3std3__48in_placeE)
_ZN39_INTERNAL_beff4331_4_k_cu_b585836d_38514cuda3std3__48in_placeE:
	.zero		1
	.type		_ZN39_INTERNAL_beff4331_4_k_cu_b585836d_38514cuda3std6ranges3__45__cpo9iter_moveE,@object
	.size		_ZN39_INTERNAL_beff4331_4_k_cu_b585836d_38514cuda3std6ranges3__45__cpo9iter_moveE,(_ZN39_INTERNAL_beff4331_4_k_cu_b585836d_38514cuda3std3__45__cpo5beginE - _ZN39_INTERNAL_beff4331_4_k_cu_b585836d_38514cuda3std6ranges3__45__cpo9iter_moveE)
_ZN39_INTERNAL_beff4331_4_k_cu_b585836d_38514cuda3std6ranges3__45__cpo9iter_moveE:
	.zero		1
	.type		_ZN39_INTERNAL_beff4331_4_k_cu_b585836d_38514cuda3std3__45__cpo5beginE,@object
	.size		_ZN39_INTERNAL_beff4331_4_k_cu_b585836d_38514cuda3std3__45__cpo5beginE,(_ZN39_INTERNAL_beff4331_4_k_cu_b585836d_38514cuda3std3__441_GLOBAL__N__beff4331_4_k_cu_b585836d_38516ignoreE - _ZN39_INTERNAL_beff4331_4_k_cu_b585836d_38514cuda3std3__45__cpo5beginE)
_ZN39_INTERNAL_beff4331_4_k_cu_b585836d_38514cuda3std3__45__cpo5beginE:
	.zero		1
	.type		_ZN39_INTERNAL_beff4331_4_k_cu_b585836d_38514cuda3std3__441_GLOBAL__N__beff4331_4_k_cu_b585836d_38516ignoreE,@object
	.size		_ZN39_INTERNAL_beff4331_4_k_cu_b585836d_38514cuda3std3__441_GLOBAL__N__beff4331_4_k_cu_b585836d_38516ignoreE,(_ZN39_INTERNAL_beff4331_4_k_cu_b585836d_38514cute7productE - _ZN39_INTERNAL_beff4331_4_k_cu_b585836d_38514cuda3std3__441_GLOBAL__N__beff4331_4_k_cu_b585836d_38516ignoreE)
_ZN39_INTERNAL_beff4331_4_k_cu_b585836d_38514cuda3std3__441_GLOBAL__N__beff4331_4_k_cu_b585836d_38516ignoreE:
	.zero		1
	.type		_ZN39_INTERNAL_beff4331_4_k_cu_b585836d_38514cute7productE,@object
	.size		_ZN39_INTERNAL_beff4331_4_k_cu_b585836d_38514cute7productE,(_ZN39_INTERNAL_beff4331_4_k_cu_b585836d_38514cuda3std3__45__cpo3endE - _ZN39_INTERNAL_beff4331_4_k_cu_b585836d_38514cute7productE)
_ZN39_INTERNAL_beff4331_4_k_cu_b585836d_38514cute7productE:
	.zero		1
	.type		_ZN39_INTERNAL_beff4331_4_k_cu_b585836d_38514cuda3std3__45__cpo3endE,@object
	.size		_ZN39_INTERNAL_beff4331_4_k_cu_b585836d_38514cuda3std3__45__cpo3endE,(_ZN39_INTERNAL_beff4331_4_k_cu_b585836d_38514cuda3std3__419piecewise_constructE - _ZN39_INTERNAL_beff4331_4_k_cu_b585836d_38514cuda3std3__45__cpo3endE)
_ZN39_INTERNAL_beff4331_4_k_cu_b585836d_38514cuda3std3__45__cpo3endE:
	.zero		1
	.type		_ZN39_INTERNAL_beff4331_4_k_cu_b585836d_38514cuda3std3__419piecewise_constructE,@object
	.size		_ZN39_INTERNAL_beff4331_4_k_cu_b585836d_38514cuda3std3__419piecewise_constructE,(_ZN39_INTERNAL_beff4331_4_k_cu_b585836d_38514cuda3std3__45__cpo4cendE - _ZN39_INTERNAL_beff4331_4_k_cu_b585836d_38514cuda3std3__419piecewise_constructE)
_ZN39_INTERNAL_beff4331_4_k_cu_b585836d_38514cuda3std3__419piecewise_constructE:
	.zero		1
	.type		_ZN39_INTERNAL_beff4331_4_k_cu_b585836d_38514cuda3std3__45__cpo4cendE,@object
	.size		_ZN39_INTERNAL_beff4331_4_k_cu_b585836d_38514cuda3std3__45__cpo4cendE,(_ZN39_INTERNAL_beff4331_4_k_cu_b585836d_38514cuda3std6ranges3__45__cpo4swapE - _ZN39_INTERNAL_beff4331_4_k_cu_b585836d_38514cuda3std3__45__cpo4cendE)
_ZN39_INTERNAL_beff4331_4_k_cu_b585836d_38514cuda3std3__45__cpo4cendE:
	.zero		1
	.type		_ZN39_INTERNAL_beff4331_4_k_cu_b585836d_38514cuda3std6ranges3__45__cpo4swapE,@object
	.size		_ZN39_INTERNAL_beff4331_4_k_cu_b585836d_38514cuda3std6ranges3__45__cpo4swapE,(.L_7 - _ZN39_INTERNAL_beff4331_4_k_cu_b585836d_38514cuda3std6ranges3__45__cpo4swapE)
_ZN39_INTERNAL_beff4331_4_k_cu_b585836d_38514cuda3std6ranges3__45__cpo4swapE:
	.zero		1
.L_7:


//--------------------- .nv.constant0._ZN7cutlass13device_kernelINS_4gemm6kernel13GemmUniversalIN4cute5tupleIJiiiiEEENS1_10collective13CollectiveMmaINS1_37MainloopSm90TmaGmmaWarpSpecializedFP8ILi3ENS5_IJNS4_1CILi2EEENSA_ILi1EEESC_EEENS1_35KernelTmaWarpSpecializedCooperativeEEENS5_IJNSA_ILi192EEENSA_ILi64EEENSA_ILi256EEEEEENS_12float_e4m3_tENS5_IJlSC_lEEESK_SL_NS4_8TiledMMAINS4_8MMA_AtomIJNS4_4SM904GMMA30MMA_64x64x32_F32E4M3E4M3_SS_TNILNSP_7ScaleInE1ELSR_1EEEEEENS4_6LayoutISD_NS5_IJSC_NSA_ILi0EEESV_EEEEENS5_IJNS4_10UnderscoreESY_SY_EEEEENS4_13SM90_TMA_LOADENS4_14ComposedLayoutINS4_7SwizzleILi3ELi4ELi3EEENS4_18smem_ptr_flag_bitsILi8EEENSU_INS5_IJNSA_ILi8EEENSA_ILi128EEEEEENS5_IJS18_SC_EEEEEEEvNS4_8identityENS4_23SM90_TMA_LOAD_MULTICASTES1C_vS1D_EENS_8epilogue10collective6detail29Sm90TmaWarpSpecializedAdapterINS1H_15DefaultEpilogueISK_SL_SL_NS1G_6thread17LinearCombinationISK_Li1EffLNS1L_9ScaleType4KindE0ELNS_15FloatRoundStyleE2ESK_EENS1_15EpilogueDefaultEEEEEvvEEEEvNT_6ParamsE --------------------------
	.section	.nv.constant0._ZN7cutlass13device_kernelINS_4gemm6kernel13GemmUniversalIN4cute5tupleIJiiiiEEENS1_10collective13CollectiveMmaINS1_37MainloopSm90TmaGmmaWarpSpecializedFP8ILi3ENS5_IJNS4_1CILi2EEENSA_ILi1EEESC_EEENS1_35KernelTmaWarpSpecializedCooperativeEEENS5_IJNSA_ILi192EEENSA_ILi64EEENSA_ILi256EEEEEENS_12float_e4m3_tENS5_IJlSC_lEEESK_SL_NS4_8TiledMMAINS4_8MMA_AtomIJNS4_4SM904GMMA30MMA_64x64x32_F32E4M3E4M3_SS_TNILNSP_7ScaleInE1ELSR_1EEEEEENS4_6LayoutISD_NS5_IJSC_NSA_ILi0EEESV_EEEEENS5_IJNS4_10UnderscoreESY_SY_EEEEENS4_13SM90_TMA_LOADENS4_14ComposedLayoutINS4_7SwizzleILi3ELi4ELi3EEENS4_18smem_ptr_flag_bitsILi8EEENSU_INS5_IJNSA_ILi8EEENSA_ILi128EEEEEENS5_IJS18_SC_EEEEEEEvNS4_8identityENS4_23SM90_TMA_LOAD_MULTICASTES1C_vS1D_EENS_8epilogue10collective6detail29Sm90TmaWarpSpecializedAdapterINS1H_15DefaultEpilogueISK_SL_SL_NS1G_6thread17LinearCombinationISK_Li1EffLNS1L_9ScaleType4KindE0ELNS_15FloatRoundStyleE2ESK_EENS1_15EpilogueDefaultEEEEEvvEEEEvNT_6ParamsE,"a",@progbits
	.sectionflags	@""
	.align	4
.nv.constant0._ZN7cutlass13device_kernelINS_4gemm6kernel13GemmUniversalIN4cute5tupleIJiiiiEEENS1_10collective13CollectiveMmaINS1_37MainloopSm90TmaGmmaWarpSpecializedFP8ILi3ENS5_IJNS4_1CILi2EEENSA_ILi1EEESC_EEENS1_35KernelTmaWarpSpecializedCooperativeEEENS5_IJNSA_ILi192EEENSA_ILi64EEENSA_ILi256EEEEEENS_12float_e4m3_tENS5_IJlSC_lEEESK_SL_NS4_8TiledMMAINS4_8MMA_AtomIJNS4_4SM904GMMA30MMA_64x64x32_F32E4M3E4M3_SS_TNILNSP_7ScaleInE1ELSR_1EEEEEENS4_6LayoutISD_NS5_IJSC_NSA_ILi0EEESV_EEEEENS5_IJNS4_10UnderscoreESY_SY_EEEEENS4_13SM90_TMA_LOADENS4_14ComposedLayoutINS4_7SwizzleILi3ELi4ELi3EEENS4_18smem_ptr_flag_bitsILi8EEENSU_INS5_IJNSA_ILi8EEENSA_ILi128EEEEEENS5_IJS18_SC_EEEEEEEvNS4_8identityENS4_23SM90_TMA_LOAD_MULTICASTES1C_vS1D_EENS_8epilogue10collective6detail29Sm90TmaWarpSpecializedAdapterINS1H_15DefaultEpilogueISK_SL_SL_NS1G_6thread17LinearCombinationISK_Li1EffLNS1L_9ScaleType4KindE0ELNS_15FloatRoundStyleE2ESK_EENS1_15EpilogueDefaultEEEEEvvEEEEvNT_6ParamsE:
	.zero		1664


//--------------------- SYMBOLS --------------------------

	.type		.nv.reservedSmem.offset0,@object
	.size		.nv.reservedSmem.offset0,0x4
